	.target	sm_100a

	.elftype	@"ET_EXEC"


//--------------------- .note.nv.tkinfo           --------------------------
	.section	.note.nv.tkinfo,"",@"SHT_NOTE"
	.sectionflags	@"SHF_NOTE_NV_TKINFO"
	.tkinfo
        /*0018*/ 	.word	0x00000002
        /*0030*/ 	.string	""
        /*0030*/ 	.string	"ptxas"
        /*0030*/ 	.string	"Cuda compilation tools, release 13.0, V13.0.88"
        /*0030*/ 	.string	"Build cuda_13.0.r13.0/compiler.36424714_0"
        /*0030*/ 	.string	"-arch sm_100a -m 64 "



//--------------------- .note.nv.cuinfo           --------------------------
	.section	.note.nv.cuinfo,"",@"SHT_NOTE"
	.sectionflags	@"SHF_NOTE_NV_CUINFO"
        /*0018*/ 	.short	0x0002
        /*001a*/ 	.short	0x0064
        /*001c*/ 	.short	0x0082
	.zero		2


//--------------------- .nv.info                  --------------------------
	.section	.nv.info,"",@"SHT_CUDA_INFO"
	.align	4


	//----- nvinfo : EIATTR_REGCOUNT
	.align		4
        /*0000*/ 	.byte	0x04, 0x2f
        /*0002*/ 	.short	(.L_19 - .L_18)
	.align		4
.L_18:
        /*0004*/ 	.word	index@(_ZN7cutlass13device_kernelINS_4gemm6kernel13GemmUniversalIN4cute5tupleIJiiiiEEENS1_10collective13CollectiveMmaINS1_35MainloopSm100TmaUmmaWarpSpecializedILi3ELi2ELi2ENS5_IJNS4_1CILi1EEESB_SB_EEEEENS5_IJNSA_ILi128EEENSA_ILi256EEENSA_ILi64EEEEEENS_6half_tENS5_IJlSB_lEEESI_SJ_NS4_8TiledMMAINS4_8MMA_AtomIJNS4_20SM100_MMA_F16BF16_SSISI_SI_fLi128ELi256ELNS4_4UMMA5MajorE0ELSO_0ELNSN_7ScaleInE0ELSP_0EEEEEENS4_6LayoutISC_NS5_IJNSA_ILi0EEEST_ST_EEEEENS5_IJNS4_10UnderscoreESW_SW_EEEEENS4_13SM90_TMA_LOADENS4_14ComposedLayoutINS4_7SwizzleILi3ELi4ELi3EEENS4_18smem_ptr_flag_bitsILi16EEENSS_INS5_IJNSA_ILi8EEESG_EEENS5_IJSG_SB_EEEEEEEvNS4_8identityESZ_S19_vS1A_EENS_8epilogue10collective18CollectiveEpilogueINS1C_23Sm100TmaWarpSpecializedILi4ELi2ELi64ELb1ELb0EEEJSH_NS5_IJNSS_ISE_SB_EENSS_ISG_SB_EEEEESI_SJ_SI_SJ_NS1C_6fusion15FusionCallbacksIS1G_NS1K_13LinCombEltActINS1C_6thread4SiLuESI_fSI_fLNS_15FloatRoundStyleE2EEESH_S1J_JEEENS4_5SM1004TMEM4LOAD26SM100_TMEM_LOAD_32dp32b64xESZ_S19_NS4_39AutoVectorizingCopyWithAssumedAlignmentILi128EEENS4_14SM90_TMA_STOREES19_S1X_S1X_EEEvvEEEEvNT_6ParamsE)
        /*0008*/ 	.word	0x000000ff


	//----- nvinfo : EIATTR_FRAME_SIZE
	.align		4
.L_19:
        /*000c*/ 	.byte	0x04, 0x11
        /*000e*/ 	.short	(.L_21 - .L_20)
	.align		4
.L_20:
        /*0010*/ 	.word	index@($__internal_3_$__cuda_sm20_rcp_rn_f32_slowpath)
        /*0014*/ 	.word	0x00000058


	//----- nvinfo : EIATTR_FRAME_SIZE
	.align		4
.L_21:
        /*0018*/ 	.byte	0x04, 0x11
        /*001a*/ 	.short	(.L_23 - .L_22)
	.align		4
.L_22:
        /*001c*/ 	.word	index@($__internal_2_$__cuda_sm10x_tcgen05_guardrail_trap_unallocated_columns_being_dealloced)
        /*0020*/ 	.word	0x00000058


	//----- nvinfo : EIATTR_FRAME_SIZE
	.align		4
.L_23:
        /*0024*/ 	.byte	0x04, 0x11
        /*0026*/ 	.short	(.L_25 - .L_24)
	.align		4
.L_24:
        /*0028*/ 	.word	index@($__internal_1_$__cuda_sm10x_tcgen05_guardrail_trap_phase_invalid_during_alloc)
        /*002c*/ 	.word	0x00000058


	//----- nvinfo : EIATTR_FRAME_SIZE
	.align		4
.L_25:
        /*0030*/ 	.byte	0x04, 0x11
        /*0032*/ 	.short	(.L_27 - .L_26)
	.align		4
.L_26:
        /*0034*/ 	.word	index@($__internal_0_$__cuda_sm10x_tcgen05_guardrail_trap_col_being_dealloced_not_returned_by_alloc)
        /*0038*/ 	.word	0x00000058


	//----- nvinfo : EIATTR_FRAME_SIZE
	.align		4
.L_27:
        /*003c*/ 	.byte	0x04, 0x11
        /*003e*/ 	.short	(.L_29 - .L_28)
	.align		4
.L_28:
        /*0040*/ 	.word	index@(_ZN7cutlass13device_kernelINS_4gemm6kernel13GemmUniversalIN4cute5tupleIJiiiiEEENS1_10collective13CollectiveMmaINS1_35MainloopSm100TmaUmmaWarpSpecializedILi3ELi2ELi2ENS5_IJNS4_1CILi1EEESB_SB_EEEEENS5_IJNSA_ILi128EEENSA_ILi256EEENSA_ILi64EEEEEENS_6half_tENS5_IJlSB_lEEESI_SJ_NS4_8TiledMMAINS4_8MMA_AtomIJNS4_20SM100_MMA_F16BF16_SSISI_SI_fLi128ELi256ELNS4_4UMMA5MajorE0ELSO_0ELNSN_7ScaleInE0ELSP_0EEEEEENS4_6LayoutISC_NS5_IJNSA_ILi0EEEST_ST_EEEEENS5_IJNS4_10UnderscoreESW_SW_EEEEENS4_13SM90_TMA_LOADENS4_14ComposedLayoutINS4_7SwizzleILi3ELi4ELi3EEENS4_18smem_ptr_flag_bitsILi16EEENSS_INS5_IJNSA_ILi8EEESG_EEENS5_IJSG_SB_EEEEEEEvNS4_8identityESZ_S19_vS1A_EENS_8epilogue10collective18CollectiveEpilogueINS1C_23Sm100TmaWarpSpecializedILi4ELi2ELi64ELb1ELb0EEEJSH_NS5_IJNSS_ISE_SB_EENSS_ISG_SB_EEEEESI_SJ_SI_SJ_NS1C_6fusion15FusionCallbacksIS1G_NS1K_13LinCombEltActINS1C_6thread4SiLuESI_fSI_fLNS_15FloatRoundStyleE2EEESH_S1J_JEEENS4_5SM1004TMEM4LOAD26SM100_TMEM_LOAD_32dp32b64xESZ_S19_NS4_39AutoVectorizingCopyWithAssumedAlignmentILi128EEENS4_14SM90_TMA_STOREES19_S1X_S1X_EEEvvEEEEvNT_6ParamsE)
        /*0044*/ 	.word	0x00000058


	//----- nvinfo : EIATTR_MIN_STACK_SIZE
	.align		4
.L_29:
        /*0048*/ 	.byte	0x04, 0x12
        /*004a*/ 	.short	(.L_31 - .L_30)
	.align		4
.L_30:
        /*004c*/ 	.word	index@(_ZN7cutlass13device_kernelINS_4gemm6kernel13GemmUniversalIN4cute5tupleIJiiiiEEENS1_10collective13CollectiveMmaINS1_35MainloopSm100TmaUmmaWarpSpecializedILi3ELi2ELi2ENS5_IJNS4_1CILi1EEESB_SB_EEEEENS5_IJNSA_ILi128EEENSA_ILi256EEENSA_ILi64EEEEEENS_6half_tENS5_IJlSB_lEEESI_SJ_NS4_8TiledMMAINS4_8MMA_AtomIJNS4_20SM100_MMA_F16BF16_SSISI_SI_fLi128ELi256ELNS4_4UMMA5MajorE0ELSO_0ELNSN_7ScaleInE0ELSP_0EEEEEENS4_6LayoutISC_NS5_IJNSA_ILi0EEEST_ST_EEEEENS5_IJNS4_10UnderscoreESW_SW_EEEEENS4_13SM90_TMA_LOADENS4_14ComposedLayoutINS4_7SwizzleILi3ELi4ELi3EEENS4_18smem_ptr_flag_bitsILi16EEENSS_INS5_IJNSA_ILi8EEESG_EEENS5_IJSG_SB_EEEEEEEvNS4_8identityESZ_S19_vS1A_EENS_8epilogue10collective18CollectiveEpilogueINS1C_23Sm100TmaWarpSpecializedILi4ELi2ELi64ELb1ELb0EEEJSH_NS5_IJNSS_ISE_SB_EENSS_ISG_SB_EEEEESI_SJ_SI_SJ_NS1C_6fusion15FusionCallbacksIS1G_NS1K_13LinCombEltActINS1C_6thread4SiLuESI_fSI_fLNS_15FloatRoundStyleE2EEESH_S1J_JEEENS4_5SM1004TMEM4LOAD26SM100_TMEM_LOAD_32dp32b64xESZ_S19_NS4_39AutoVectorizingCopyWithAssumedAlignmentILi128EEENS4_14SM90_TMA_STOREES19_S1X_S1X_EEEvvEEEEvNT_6ParamsE)
        /*0050*/ 	.word	0x00000058
.L_31:


//--------------------- .nv.compat                --------------------------
	.section	.nv.compat,"",@"SHT_CUDA_COMPAT_INFO"
	.align	4
        /*0000*/ 	.byte	0x02, 0x09, 0x01, 0x00, 0x02, 0x02, 0x02, 0x00, 0x02, 0x05, 0x05, 0x00, 0x03, 0x07, 0x01, 0x01
        /*0010*/ 	.byte	0x02, 0x03, 0x01, 0x00, 0x02, 0x06, 0x01, 0x00, 0x04, 0x0b, 0x08, 0x00, 0x09, 0x00, 0x00, 0x00
        /*0020*/ 	.byte	0x00, 0x00, 0x00, 0x00


//--------------------- .nv.info._ZN7cutlass13device_kernelINS_4gemm6kernel13GemmUniversalIN4cute5tupleIJiiiiEEENS1_10collective13CollectiveMmaINS1_35MainloopSm100TmaUmmaWarpSpecializedILi3ELi2ELi2ENS5_IJNS4_1CILi1EEESB_SB_EEEEENS5_IJNSA_ILi128EEENSA_ILi256EEENSA_ILi64EEEEEENS_6half_tENS5_IJlSB_lEEESI_SJ_NS4_8TiledMMAINS4_8MMA_AtomIJNS4_20SM100_MMA_F16BF16_SSISI_SI_fLi128ELi256ELNS4_4UMMA5MajorE0ELSO_0ELNSN_7ScaleInE0ELSP_0EEEEEENS4_6LayoutISC_NS5_IJNSA_ILi0EEEST_ST_EEEEENS5_IJNS4_10UnderscoreESW_SW_EEEEENS4_13SM90_TMA_LOADENS4_14ComposedLayoutINS4_7SwizzleILi3ELi4ELi3EEENS4_18smem_ptr_flag_bitsILi16EEENSS_INS5_IJNSA_ILi8EEESG_EEENS5_IJSG_SB_EEEEEEEvNS4_8identityESZ_S19_vS1A_EENS_8epilogue10collective18CollectiveEpilogueINS1C_23Sm100TmaWarpSpecializedILi4ELi2ELi64ELb1ELb0EEEJSH_NS5_IJNSS_ISE_SB_EENSS_ISG_SB_EEEEESI_SJ_SI_SJ_NS1C_6fusion15FusionCallbacksIS1G_NS1K_13LinCombEltActINS1C_6thread4SiLuESI_fSI_fLNS_15FloatRoundStyleE2EEESH_S1J_JEEENS4_5SM1004TMEM4LOAD26SM100_TMEM_LOAD_32dp32b64xESZ_S19_NS4_39AutoVectorizingCopyWithAssumedAlignmentILi128EEENS4_14SM90_TMA_STOREES19_S1X_S1X_EEEvvEEEEvNT_6ParamsE --------------------------
	.section	.nv.info._ZN7cutlass13device_kernelINS_4gemm6kernel13GemmUniversalIN4cute5tupleIJiiiiEEENS1_10collective13CollectiveMmaINS1_35MainloopSm100TmaUmmaWarpSpecializedILi3ELi2ELi2ENS5_IJNS4_1CILi1EEESB_SB_EEEEENS5_IJNSA_ILi128EEENSA_ILi256EEENSA_ILi64EEEEEENS_6half_tENS5_IJlSB_lEEESI_SJ_NS4_8TiledMMAINS4_8MMA_AtomIJNS4_20SM100_MMA_F16BF16_SSISI_SI_fLi128ELi256ELNS4_4UMMA5MajorE0ELSO_0ELNSN_7ScaleInE0ELSP_0EEEEEENS4_6LayoutISC_NS5_IJNSA_ILi0EEEST_ST_EEEEENS5_IJNS4_10UnderscoreESW_SW_EEEEENS4_13SM90_TMA_LOADENS4_14ComposedLayoutINS4_7SwizzleILi3ELi4ELi3EEENS4_18smem_ptr_flag_bitsILi16EEENSS_INS5_IJNSA_ILi8EEESG_EEENS5_IJSG_SB_EEEEEEEvNS4_8identityESZ_S19_vS1A_EENS_8epilogue10collective18CollectiveEpilogueINS1C_23Sm100TmaWarpSpecializedILi4ELi2ELi64ELb1ELb0EEEJSH_NS5_IJNSS_ISE_SB_EENSS_ISG_SB_EEEEESI_SJ_SI_SJ_NS1C_6fusion15FusionCallbacksIS1G_NS1K_13LinCombEltActINS1C_6thread4SiLuESI_fSI_fLNS_15FloatRoundStyleE2EEESH_S1J_JEEENS4_5SM1004TMEM4LOAD26SM100_TMEM_LOAD_32dp32b64xESZ_S19_NS4_39AutoVectorizingCopyWithAssumedAlignmentILi128EEENS4_14SM90_TMA_STOREES19_S1X_S1X_EEEvvEEEEvNT_6ParamsE,"",@"SHT_CUDA_INFO"
	.sectionflags	@""
	.align	4


	//----- nvinfo : EIATTR_CUDA_API_VERSION
	.align		4
        /*0000*/ 	.byte	0x04, 0x37
        /*0002*/ 	.short	(.L_33 - .L_32)
.L_32:
        /*0004*/ 	.word	0x00000082


	//----- nvinfo : EIATTR_KPARAM_INFO
	.align		4
.L_33:
        /*0008*/ 	.byte	0x04, 0x17
        /*000a*/ 	.short	(.L_35 - .L_34)
.L_34:
        /*000c*/ 	.word	0x00000000
        /*0010*/ 	.short	0x0000
        /*0012*/ 	.short	0x0000
        /*0014*/ 	.byte	0x00, 0xf0, 0x01, 0x20


	//----- nvinfo : EIATTR_AT_ENTRY_FRAGMENTS
	.align		4
.L_35:
        /*0018*/ 	.byte	0x04, 0x4f
        /*001a*/ 	.short	(.L_37 - .L_36)


	//   ....[0]....
.L_36:
        /*001c*/ 	.word	0x00000006


	//----- nvinfo : EIATTR_RESERVED_SMEM_USED
	.align		4
.L_37:
        /*0020*/ 	.byte	0x01, 0x41
	.zero		2


	//----- nvinfo : EIATTR_SPARSE_MMA_MASK
	.align		4
        /*0024*/ 	.byte	0x03, 0x50
        /*0026*/ 	.short	0x0000


	//----- nvinfo : EIATTR_TCGEN05_1CTA_USED
	.align		4
        /*0028*/ 	.byte	0x01, 0x51
	.zero		2


	//----- nvinfo : EIATTR_MAXREG_COUNT
	.align		4
        /*002c*/ 	.byte	0x03, 0x1b
        /*002e*/ 	.short	0x00ff


	//----- nvinfo : EIATTR_NUM_BARRIERS
	.align		4
        /*0030*/ 	.byte	0x02, 0x4c
        /*0032*/ 	.byte	0x07
	.zero		1


	//----- nvinfo : EIATTR_EXTERNS
	.align		4
        /*0034*/ 	.byte	0x04, 0x0f
        /*0036*/ 	.short	(.L_39 - .L_38)


	//   ....[0]....
	.align		4
.L_38:
        /*0038*/ 	.word	index@(__assertfail)


	//----- nvinfo : EIATTR_ANNOTATIONS
	.align		4
.L_39:
        /*003c*/ 	.byte	0x04, 0x55
        /*003e*/ 	.short	(.L_41 - .L_40)


	//   ....[0]....
.L_40:
        /*0040*/ 	.word	0x00000001
        /*0044*/ 	.byte	0xc0, 0x00, 0x00, 0x00, 0x01, 0x00, 0x00, 0x00, 0x50, 0x01, 0x00, 0x00, 0x01, 0x00, 0x00, 0x00
        /* <DEDUP_REMOVED lines=28> */
        /*0214*/ 	.byte	0x90, 0xda, 0x00, 0x00, 0x01, 0x00, 0x00, 0x00, 0x50, 0xdb, 0x00, 0x00


	//----- nvinfo : EIATTR_MERCURY_ISA_VERSION
	.align		4
.L_41:
        /*0220*/ 	.byte	0x03, 0x5f
        /*0222*/ 	.short	0x0101


	//----- nvinfo : EIATTR_INT_WARP_WIDE_INSTR_OFFSETS
	.align		4
        /*0224*/ 	.byte	0x04, 0x31
        /*0226*/ 	.short	(.L_43 - .L_42)


	//   ....[0]....
.L_42:
        /*0228*/ 	.word	0x000036c0


	//   ....[1]....
        /*022c*/ 	.word	0x000036f0


	//   ....[2]....
        /*0230*/ 	.word	0x00003740


	//   ....[3]....
        /*0234*/ 	.word	0x000042d0


	//   ....[4]....
        /*0238*/ 	.word	0x00004350


	//   ....[5]....
        /*023c*/ 	.word	0x000043b0


	//   ....[6]....
        /*0240*/ 	.word	0x00004440


	//   ....[7]....
        /*0244*/ 	.word	0x000044c0


	//   ....[8]....
        /*0248*/ 	.word	0x00004550


	//   ....[9]....
        /*024c*/ 	.word	0x000045e0


	//   ....[10]....
        /*0250*/ 	.word	0x000046d0


	//   ....[11]....
        /*0254*/ 	.word	0x00005800


	//----- nvinfo : EIATTR_COOP_GROUP_MASK_REGIDS
	.align		4
.L_43:
        /*0258*/ 	.byte	0x04, 0x29
        /*025a*/ 	.short	(.L_45 - .L_44)


	//   ....[0]....
.L_44:
        /*025c*/ 	.word	0xffffffff


	//   ....[1]....
        /*0260*/ 	.word	0xffffffff


	//   ....[2]....
        /*0264*/ 	.word	0xffffffff


	//   ....[3]....
        /*0268*/ 	.word	0xffffffff


	//   ....[4]....
        /*026c*/ 	.word	0xffffffff


	//   ....[5]....
        /*0270*/ 	.word	0xffffffff


	//   ....[6]....
        /*0274*/ 	.word	0xffffffff


	//   ....[7]....
        /*0278*/ 	.word	0xffffffff


	//   ....[8]....
        /*027c*/ 	.word	0xffffffff


	//   ....[9]....
        /*0280*/ 	.word	0xffffffff


	//   ....[10]....
        /*0284*/ 	.word	0xffffffff


	//   ....[11]....
        /*0288*/ 	.word	0xffffffff


	//   ....[12]....
        /*028c*/ 	.word	0xffffffff


	//----- nvinfo : EIATTR_COOP_GROUP_INSTR_OFFSETS
	.align		4
.L_45:
        /*0290*/ 	.byte	0x04, 0x28
        /*0292*/ 	.short	(.L_47 - .L_46)


	//   ....[0]....
.L_46:
        /*0294*/ 	.word	0x00000090


	//   ....[1]....
        /*0298*/ 	.word	0x000004e0


	//   ....[2]....
        /*029c*/ 	.word	0x00000630


	//   ....[3]....
        /*02a0*/ 	.word	0x000007d0


	//   ....[4]....
        /*02a4*/ 	.word	0x000008d0


	//   ....[5]....
        /*02a8*/ 	.word	0x00000a40


	//   ....[6]....
        /*02ac*/ 	.word	0x00000ba0


	//   ....[7]....
        /*02b0*/ 	.word	0x00001c90


	//   ....[8]....
        /*02b4*/ 	.word	0x00002a50


	//   ....[9]....
        /*02b8*/ 	.word	0x00002c60


	//   ....[10]....
        /*02bc*/ 	.word	0x00002c90


	//   ....[11]....
        /*02c0*/ 	.word	0x000035b0


	//   ....[12]....
        /*02c4*/ 	.word	0x000037e0


	//----- nvinfo : EIATTR_VRC_CTA_INIT_COUNT
	.align		4
.L_47:
        /*02c8*/ 	.byte	0x02, 0x4a
        /*02ca*/ 	.byte	0x80
	.zero		1


	//----- nvinfo : EIATTR_SYSCALL_OFFSETS
	.align		4
        /*02cc*/ 	.byte	0x04, 0x46
        /*02ce*/ 	.short	(.L_49 - .L_48)


	//   ....[0]....
.L_48:
        /*02d0*/ 	.word	0x000051d0


	//   ....[1]....
        /*02d4*/ 	.word	0x000052c0


	//   ....[2]....
        /*02d8*/ 	.word	0x00005fa0


	//----- nvinfo : EIATTR_MBARRIER_INSTR_OFFSETS
	.align		4
.L_49:
        /*02dc*/ 	.byte	0x04, 0x39
        /*02de*/ 	.short	(.L_51 - .L_50)


	//   ....[0]....
.L_50:
        /*02e0*/ 	.word	0x000005c0
        /*02e4*/ 	.word	0x000000ff
        /*02e8*/ 	.word	0x00000000
        /*02ec*/ 	.short	0x0100
        /*02ee*/ 	.byte	0x05
	.zero		1


	//   ....[1]....
        /*02f0*/ 	.word	0x000005d0
        /*02f4*/ 	.word	0x000000ff
        /*02f8*/ 	.word	0x00000018
        /*02fc*/ 	.short	0x0100
        /*02fe*/ 	.byte	0x05
	.zero		1


	//   ....[2]....
        /*0300*/ 	.word	0x000005e0
        /*0304*/ 	.word	0x000000ff
        /*0308*/ 	.word	0x00000008
        /*030c*/ 	.short	0x0100
        /*030e*/ 	.byte	0x05
	.zero		1


	//   ....[3]....
        /*0310*/ 	.word	0x000005f0
        /*0314*/ 	.word	0x000000ff
        /*0318*/ 	.word	0x00000020
        /*031c*/ 	.short	0x0100
        /*031e*/ 	.byte	0x05
	.zero		1


	//   ....[4]....
        /*0320*/ 	.word	0x00000600
        /*0324*/ 	.word	0x000000ff
        /*0328*/ 	.word	0x00000010
        /*032c*/ 	.short	0x0100
        /*032e*/ 	.byte	0x05
	.zero		1


	//   ....[5]....
        /*0330*/ 	.word	0x00000610
        /*0334*/ 	.word	0x000000ff
        /*0338*/ 	.word	0x00000028
        /*033c*/ 	.short	0x0100
        /*033e*/ 	.byte	0x05
	.zero		1


	//   ....[6]....
        /*0340*/ 	.word	0x00000740
        /*0344*/ 	.word	0x000000ff
        /*0348*/ 	.word	0x00000030
        /*034c*/ 	.short	0x0100
        /*034e*/ 	.byte	0x06
	.zero		1


	//   ....[7]....
        /*0350*/ 	.word	0x00000750
        /*0354*/ 	.word	0x000000ff
        /*0358*/ 	.word	0x00000050
        /*035c*/ 	.short	0x0100
        /*035e*/ 	.byte	0x06
	.zero		1


	//   ....[8]....
        /*0360*/ 	.word	0x00000760
        /*0364*/ 	.word	0x000000ff
        /*0368*/ 	.word	0x00000038
        /*036c*/ 	.short	0x0100
        /*036e*/ 	.byte	0x06
	.zero		1


	//   ....[9]....
        /*0370*/ 	.word	0x00000770
        /*0374*/ 	.word	0x000000ff
        /*0378*/ 	.word	0x00000058
        /*037c*/ 	.short	0x0100
        /*037e*/ 	.byte	0x06
	.zero		1


	//   ....[10]....
        /*0380*/ 	.word	0x00000780
        /*0384*/ 	.word	0x000000ff
        /*0388*/ 	.word	0x00000040
        /*038c*/ 	.short	0x0100
        /*038e*/ 	.byte	0x06
	.zero		1


	//   ....[11]....
        /*0390*/ 	.word	0x00000790
        /*0394*/ 	.word	0x000000ff
        /*0398*/ 	.word	0x00000060
        /*039c*/ 	.short	0x0100
        /*039e*/ 	.byte	0x06
	.zero		1


	//   ....[12]....
        /*03a0*/ 	.word	0x000007a0
        /*03a4*/ 	.word	0x000000ff
        /*03a8*/ 	.word	0x00000048
        /*03ac*/ 	.short	0x0100
        /*03ae*/ 	.byte	0x06
	.zero		1


	//   ....[13]....
        /*03b0*/ 	.word	0x000007b0
        /*03b4*/ 	.word	0x000000ff
        /*03b8*/ 	.word	0x00000068
        /*03bc*/ 	.short	0x0100
        /*03be*/ 	.byte	0x06
	.zero		1


	//   ....[14]....
        /*03c0*/ 	.word	0x000008a0
        /*03c4*/ 	.word	0x000000ff
        /*03c8*/ 	.word	0x00000070
        /*03cc*/ 	.short	0x0100
        /*03ce*/ 	.byte	0x05
	.zero		1


	//   ....[15]....
        /*03d0*/ 	.word	0x000008b0
        /*03d4*/ 	.word	0x000000ff
        /*03d8*/ 	.word	0x00000078
        /*03dc*/ 	.short	0x0100
        /*03de*/ 	.byte	0x05
	.zero		1


	//   ....[16]....
        /*03e0*/ 	.word	0x000009f0
        /*03e4*/ 	.word	0x000000ff
        /*03e8*/ 	.word	0x00000080
        /*03ec*/ 	.short	0x0100
        /*03ee*/ 	.byte	0x05
	.zero		1


	//   ....[17]....
        /*03f0*/ 	.word	0x00000a00
        /*03f4*/ 	.word	0x000000ff
        /*03f8*/ 	.word	0x00000090
        /*03fc*/ 	.short	0x0100
        /*03fe*/ 	.byte	0x05
	.zero		1


	//   ....[18]....
        /*0400*/ 	.word	0x00000a10
        /*0404*/ 	.word	0x000000ff
        /*0408*/ 	.word	0x00000088
        /*040c*/ 	.short	0x0100
        /*040e*/ 	.byte	0x05
	.zero		1


	//   ....[19]....
        /*0410*/ 	.word	0x00000a20
        /*0414*/ 	.word	0x000000ff
        /*0418*/ 	.word	0x00000098
        /*041c*/ 	.short	0x0100
        /*041e*/ 	.byte	0x05
	.zero		1


	//   ....[20]....
        /*0420*/ 	.word	0x00000b50
        /*0424*/ 	.word	0x000000ff
        /*0428*/ 	.word	0x000000a0
        /*042c*/ 	.short	0x0100
        /*042e*/ 	.byte	0x06
	.zero		1


	//   ....[21]....
        /*0430*/ 	.word	0x00000b60
        /*0434*/ 	.word	0x000000ff
        /*0438*/ 	.word	0x000000b0
        /*043c*/ 	.short	0x0100
        /*043e*/ 	.byte	0x06
	.zero		1


	//   ....[22]....
        /*0440*/ 	.word	0x00000b70
        /*0444*/ 	.word	0x000000ff
        /*0448*/ 	.word	0x000000a8
        /*044c*/ 	.short	0x0100
        /*044e*/ 	.byte	0x06
	.zero		1


	//   ....[23]....
        /*0450*/ 	.word	0x00000b80
        /*0454*/ 	.word	0x000000ff
        /*0458*/ 	.word	0x000000b8
        /*045c*/ 	.short	0x0100
        /*045e*/ 	.byte	0x06
	.zero		1


	//   ....[24]....
        /*0460*/ 	.word	0x00000c90
        /*0464*/ 	.word	0x000000ff
        /*0468*/ 	.word	0x000000c0
        /*046c*/ 	.short	0x0100
        /*046e*/ 	.byte	0x05
	.zero		1


	//   ....[25]....
        /*0470*/ 	.word	0x00000ca0
        /*0474*/ 	.word	0x000000ff
        /*0478*/ 	.word	0x000000d0
        /*047c*/ 	.short	0x0100
        /*047e*/ 	.byte	0x05
	.zero		1


	//   ....[26]....
        /*0480*/ 	.word	0x00000cb0
        /*0484*/ 	.word	0x000000ff
        /*0488*/ 	.word	0x000000c8
        /*048c*/ 	.short	0x0100
        /*048e*/ 	.byte	0x05
	.zero		1


	//   ....[27]....
        /*0490*/ 	.word	0x00000cc0
        /*0494*/ 	.word	0x000000ff
        /*0498*/ 	.word	0x000000d8
        /*049c*/ 	.short	0x0100
        /*049e*/ 	.byte	0x05
	.zero		1


	//   ....[28]....
        /*04a0*/ 	.word	0x000015a0
        /*04a4*/ 	.word	0x00000002
        /*04a8*/ 	.word	0x000000d0
        /*04ac*/ 	.short	0x010a
        /*04ae*/ 	.byte	0xff
	.zero		1


	//   ....[29]....
        /*04b0*/ 	.word	0x000015c0
        /*04b4*/ 	.word	0x00000002
        /*04b8*/ 	.word	0x000000c0
        /*04bc*/ 	.short	0x0101
        /*04be*/ 	.byte	0xff
	.zero		1


	//   ....[30]....
        /*04c0*/ 	.word	0x000016a0
        /*04c4*/ 	.word	0x000000ff
        /*04c8*/ 	.word	0x00000018
        /*04cc*/ 	.short	0x010a
        /*04ce*/ 	.byte	0x04
	.zero		1


	//   ....[31]....
        /*04d0*/ 	.word	0x00001720
        /*04d4*/ 	.word	0x000000ff
        /*04d8*/ 	.word	0x00000018
        /*04dc*/ 	.short	0x010a
        /*04de*/ 	.byte	0x21
	.zero		1


	//   ....[32]....
        /*04e0*/ 	.word	0x00001880
        /*04e4*/ 	.word	0x000000ff
        /*04e8*/ 	.word	0x00000018
        /*04ec*/ 	.short	0x010a
        /*04ee*/ 	.byte	0x05
	.zero		1


	//   ....[33]....
        /*04f0*/ 	.word	0x000019a0
        /*04f4*/ 	.word	0x000000ff
        /*04f8*/ 	.word	0x00000078
        /*04fc*/ 	.short	0x0101
        /*04fe*/ 	.byte	0x0d
	.zero		1


	//   ....[34]....
        /*0500*/ 	.word	0x000019b0
        /*0504*/ 	.word	0x000000ff
        /*0508*/ 	.word	0x00000018
        /*050c*/ 	.short	0x010a
        /*050e*/ 	.byte	0x04
	.zero		1


	//   ....[35]....
        /*0510*/ 	.word	0x00001a30
        /*0514*/ 	.word	0x000000ff
        /*0518*/ 	.word	0x00000018
        /*051c*/ 	.short	0x010a
        /*051e*/ 	.byte	0x11
	.zero		1


	//   ....[36]....
        /*0520*/ 	.word	0x00001b80
        /*0524*/ 	.word	0x000000ff
        /*0528*/ 	.word	0x00000018
        /*052c*/ 	.short	0x010a
        /*052e*/ 	.byte	0x06
	.zero		1


	//   ....[37]....
        /*0530*/ 	.word	0x00001cc0
        /*0534*/ 	.word	0x00000003
        /*0538*/ 	.word	0x00000080
        /*053c*/ 	.short	0x010a
        /*053e*/ 	.byte	0xff
	.zero		1


	//   ....[38]....
        /*0540*/ 	.word	0x00001e10
        /*0544*/ 	.word	0x00000002
        /*0548*/ 	.word	0x00000000
        /*054c*/ 	.short	0x0101
        /*054e*/ 	.byte	0xff
	.zero		1


	//   ....[39]....
        /*0550*/ 	.word	0x00002330
        /*0554*/ 	.word	0x000000ff
        /*0558*/ 	.word	0x00000000
        /*055c*/ 	.short	0x010a
        /*055e*/ 	.byte	0x04
	.zero		1


	//   ....[40]....
        /*0560*/ 	.word	0x000023c0
        /*0564*/ 	.word	0x000000ff
        /*0568*/ 	.word	0x00000000
        /*056c*/ 	.short	0x010a
        /*056e*/ 	.byte	0x04
	.zero		1


	//   ....[41]....
        /*0570*/ 	.word	0x00002460
        /*0574*/ 	.word	0x00000000
        /*0578*/ 	.word	0x00000000
        /*057c*/ 	.short	0x010a
        /*057e*/ 	.byte	0xff
	.zero		1


	//   ....[42]....
        /*0580*/ 	.word	0x000025a0
        /*0584*/ 	.word	0x00000000
        /*0588*/ 	.word	0x000000c0
        /*058c*/ 	.short	0x010a
        /*058e*/ 	.byte	0xff
	.zero		1


	//   ....[43]....
        /*0590*/ 	.word	0x00002610
        /*0594*/ 	.word	0x00000000
        /*0598*/ 	.word	0x00000000
        /*059c*/ 	.short	0x0101
        /*059e*/ 	.byte	0xff
	.zero		1


	//   ....[44]....
        /*05a0*/ 	.word	0x00002620
        /*05a4*/ 	.word	0x000000ff
        /*05a8*/ 	.word	0x00000090
        /*05ac*/ 	.short	0x010a
        /*05ae*/ 	.byte	0x05
	.zero		1


	//   ....[45]....
        /*05b0*/ 	.word	0x00002740
        /*05b4*/ 	.word	0x00000000
        /*05b8*/ 	.word	0x00000080
        /*05bc*/ 	.short	0x010a
        /*05be*/ 	.byte	0xff
	.zero		1


	//   ....[46]....
        /*05c0*/ 	.word	0x00002830
        /*05c4*/ 	.word	0x00000000
        /*05c8*/ 	.word	0x00000000
        /*05cc*/ 	.short	0x0101
        /*05ce*/ 	.byte	0xff
	.zero		1


	//   ....[47]....
        /*05d0*/ 	.word	0x000028e0
        /*05d4*/ 	.word	0x000000ff
        /*05d8*/ 	.word	0x00000090
        /*05dc*/ 	.short	0x0106
        /*05de*/ 	.byte	0x05
	.zero		1


	//   ....[48]....
        /*05e0*/ 	.word	0x00002900
        /*05e4*/ 	.word	0x000000ff
        /*05e8*/ 	.word	0x00000090
        /*05ec*/ 	.short	0x010a
        /*05ee*/ 	.byte	0x05
	.zero		1


	//   ....[49]....
        /*05f0*/ 	.word	0x00002990
        /*05f4*/ 	.word	0x000000ff
        /*05f8*/ 	.word	0x00000090
        /*05fc*/ 	.short	0x0106
        /*05fe*/ 	.byte	0x04
	.zero		1


	//   ....[50]....
        /*0600*/ 	.word	0x000029d0
        /*0604*/ 	.word	0x00000000
        /*0608*/ 	.word	0x00000090
        /*060c*/ 	.short	0x010a
        /*060e*/ 	.byte	0xff
	.zero		1


	//   ....[51]....
        /*0610*/ 	.word	0x00002f20
        /*0614*/ 	.word	0x00000003
        /*0618*/ 	.word	0x00000080
        /*061c*/ 	.short	0x010a
        /*061e*/ 	.byte	0xff
	.zero		1


	//   ....[52]....
        /*0620*/ 	.word	0x00003030
        /*0624*/ 	.word	0x00000005
        /*0628*/ 	.word	0x00000000
        /*062c*/ 	.short	0x0101
        /*062e*/ 	.byte	0xff
	.zero		1


	//   ....[53]....
        /*0630*/ 	.word	0x00003040
        /*0634*/ 	.word	0x000000ff
        /*0638*/ 	.word	0x00000000
        /*063c*/ 	.short	0x010a
        /*063e*/ 	.byte	0x06
	.zero		1


	//   ....[54]....
        /*0640*/ 	.word	0x00003050
        /*0644*/ 	.word	0x000000ff
        /*0648*/ 	.word	0x000000b0
        /*064c*/ 	.short	0x010a
        /*064e*/ 	.byte	0x07
	.zero		1


	//   ....[55]....
        /*0650*/ 	.word	0x00003120
        /*0654*/ 	.word	0x000000ff
        /*0658*/ 	.word	0x00000000
        /*065c*/ 	.short	0x010a
        /*065e*/ 	.byte	0x06
	.zero		1


	//   ....[56]....
        /*0660*/ 	.word	0x00003250
        /*0664*/ 	.word	0x000000ff
        /*0668*/ 	.word	0x00000000
        /*066c*/ 	.short	0x010a
        /*066e*/ 	.byte	0x1a
	.zero		1


	//   ....[57]....
        /*0670*/ 	.word	0x00003500
        /*0674*/ 	.word	0x000000ff
        /*0678*/ 	.word	0x00000000
        /*067c*/ 	.short	0x010a
        /*067e*/ 	.byte	0x06
	.zero		1


	//   ....[58]....
        /*0680*/ 	.word	0x00003590
        /*0684*/ 	.word	0x000000ff
        /*0688*/ 	.word	0x00000000
        /*068c*/ 	.short	0x010a
        /*068e*/ 	.byte	0x07
	.zero		1


	//   ....[59]....
        /*0690*/ 	.word	0x00003ac0
        /*0694*/ 	.word	0x00000002
        /*0698*/ 	.word	0x00000080
        /*069c*/ 	.short	0x010a
        /*069e*/ 	.byte	0xff
	.zero		1


	//   ....[60]....
        /*06a0*/ 	.word	0x00003c30
        /*06a4*/ 	.word	0x00000000
        /*06a8*/ 	.word	0x00000000
        /*06ac*/ 	.short	0x0101
        /*06ae*/ 	.byte	0xff
	.zero		1


	//   ....[61]....
        /*06b0*/ 	.word	0x000040c0
        /*06b4*/ 	.word	0x000000ff
        /*06b8*/ 	.word	0x00000078
        /*06bc*/ 	.short	0x010a
        /*06be*/ 	.byte	0x1d
	.zero		1


	//   ....[62]....
        /*06c0*/ 	.word	0x00004280
        /*06c4*/ 	.word	0x000000ff
        /*06c8*/ 	.word	0x00000050
        /*06cc*/ 	.short	0x010a
        /*06ce*/ 	.byte	0x1d
	.zero		1


	//   ....[63]....
        /*06d0*/ 	.word	0x00004370
        /*06d4*/ 	.word	0x000000ff
        /*06d8*/ 	.word	0x00000030
        /*06dc*/ 	.short	0x010b
        /*06de*/ 	.byte	0x1d
	.zero		1


	//   ....[64]....
        /*06e0*/ 	.word	0x00004380
        /*06e4*/ 	.word	0x000000ff
        /*06e8*/ 	.word	0x00000000
        /*06ec*/ 	.short	0x0101
        /*06ee*/ 	.byte	0x0a
	.zero		1


	//   ....[65]....
        /*06f0*/ 	.word	0x00004390
        /*06f4*/ 	.word	0x000000ff
        /*06f8*/ 	.word	0x00000058
        /*06fc*/ 	.short	0x010a
        /*06fe*/ 	.byte	0x1d
	.zero		1


	//   ....[66]....
        /*0700*/ 	.word	0x00004480
        /*0704*/ 	.word	0x000000ff
        /*0708*/ 	.word	0x00000038
        /*070c*/ 	.short	0x010b
        /*070e*/ 	.byte	0x1d
	.zero		1


	//   ....[67]....
        /*0710*/ 	.word	0x00004490
        /*0714*/ 	.word	0x000000ff
        /*0718*/ 	.word	0x00000000
        /*071c*/ 	.short	0x0101
        /*071e*/ 	.byte	0x0a
	.zero		1


	//   ....[68]....
        /*0720*/ 	.word	0x000044a0
        /*0724*/ 	.word	0x000000ff
        /*0728*/ 	.word	0x00000060
        /*072c*/ 	.short	0x010a
        /*072e*/ 	.byte	0x1d
	.zero		1


	//   ....[69]....
        /*0730*/ 	.word	0x00004590
        /*0734*/ 	.word	0x000000ff
        /*0738*/ 	.word	0x00000040
        /*073c*/ 	.short	0x010b
        /*073e*/ 	.byte	0x1d
	.zero		1


	//   ....[70]....
        /*0740*/ 	.word	0x000045a0
        /*0744*/ 	.word	0x000000ff
        /*0748*/ 	.word	0x00000000
        /*074c*/ 	.short	0x0101
        /*074e*/ 	.byte	0x0a
	.zero		1


	//   ....[71]....
        /*0750*/ 	.word	0x000045c0
        /*0754*/ 	.word	0x000000ff
        /*0758*/ 	.word	0x00000068
        /*075c*/ 	.short	0x010a
        /*075e*/ 	.byte	0x1d
	.zero		1


	//   ....[72]....
        /*0760*/ 	.word	0x00004730
        /*0764*/ 	.word	0x000000ff
        /*0768*/ 	.word	0x00000048
        /*076c*/ 	.short	0x010b
        /*076e*/ 	.byte	0x1d
	.zero		1


	//   ....[73]....
        /*0770*/ 	.word	0x00004740
        /*0774*/ 	.word	0x000000ff
        /*0778*/ 	.word	0x00000000
        /*077c*/ 	.short	0x0101
        /*077e*/ 	.byte	0x31
	.zero		1


	//   ....[74]....
        /*0780*/ 	.word	0x00004770
        /*0784*/ 	.word	0x000000ff
        /*0788*/ 	.word	0x00000050
        /*078c*/ 	.short	0x010a
        /*078e*/ 	.byte	0x1d
	.zero		1


	//   ....[75]....
        /*0790*/ 	.word	0x00004790
        /*0794*/ 	.word	0x000000ff
        /*0798*/ 	.word	0x00000058
        /*079c*/ 	.short	0x010a
        /*079e*/ 	.byte	0x1d
	.zero		1


	//   ....[76]....
        /*07a0*/ 	.word	0x000047b0
        /*07a4*/ 	.word	0x000000ff
        /*07a8*/ 	.word	0x00000060
        /*07ac*/ 	.short	0x010a
        /*07ae*/ 	.byte	0x1d
	.zero		1


	//   ....[77]....
        /*07b0*/ 	.word	0x000047f0
        /*07b4*/ 	.word	0x00000002
        /*07b8*/ 	.word	0x00000068
        /*07bc*/ 	.short	0x010a
        /*07be*/ 	.byte	0xff
	.zero		1


	//   ....[78]....
        /*07c0*/ 	.word	0x00004ab0
        /*07c4*/ 	.word	0x000000ff
        /*07c8*/ 	.word	0x00000080
        /*07cc*/ 	.short	0x010a
        /*07ce*/ 	.byte	0x05
	.zero		1


	//   ....[79]....
        /*07d0*/ 	.word	0x00004b80
        /*07d4*/ 	.word	0x000000ff
        /*07d8*/ 	.word	0x00000000
        /*07dc*/ 	.short	0x0101
        /*07de*/ 	.byte	0x05
	.zero		1


	//   ....[80]....
        /*07e0*/ 	.word	0x00005830
        /*07e4*/ 	.word	0x000000ff
        /*07e8*/ 	.word	0x00000030
        /*07ec*/ 	.short	0x010a
        /*07ee*/ 	.byte	0x04
	.zero		1


	//   ....[81]....
        /*07f0*/ 	.word	0x00005850
        /*07f4*/ 	.word	0x00000003
        /*07f8*/ 	.word	0x000000a0
        /*07fc*/ 	.short	0x010a
        /*07fe*/ 	.byte	0xff
	.zero		1


	//   ....[82]....
        /*0800*/ 	.word	0x00005bb0
        /*0804*/ 	.word	0x00000006
        /*0808*/ 	.word	0x00000030
        /*080c*/ 	.short	0x010a
        /*080e*/ 	.byte	0xff
	.zero		1


	//   ....[83]....
        /*0810*/ 	.word	0x00005e70
        /*0814*/ 	.word	0x00000070
        /*0818*/ 	.word	0x000000a0
        /*081c*/ 	.short	0x010a
        /*081e*/ 	.byte	0xff
	.zero		1


	//   ....[84]....
        /*0820*/ 	.word	0x00007520
        /*0824*/ 	.word	0x00000053
        /*0828*/ 	.word	0x00000000
        /*082c*/ 	.short	0x0101
        /*082e*/ 	.byte	0xff
	.zero		1


	//   ....[85]....
        /*0830*/ 	.word	0x0000d850
        /*0834*/ 	.word	0x00000000
        /*0838*/ 	.word	0x00000000
        /*083c*/ 	.short	0x0101
        /*083e*/ 	.byte	0xff
	.zero		1


	//   ....[86]....
        /*0840*/ 	.word	0x0000d910
        /*0844*/ 	.word	0x00000002
        /*0848*/ 	.word	0x00000030
        /*084c*/ 	.short	0x010a
        /*084e*/ 	.byte	0xff
	.zero		1


	//   ....[87]....
        /*0850*/ 	.word	0x0000dbb0
        /*0854*/ 	.word	0x00000000
        /*0858*/ 	.word	0x00000000
        /*085c*/ 	.short	0x0101
        /*085e*/ 	.byte	0xff
	.zero		1


	//   ....[88]....
        /*0860*/ 	.word	0x0000dbd0
        /*0864*/ 	.word	0x00000002
        /*0868*/ 	.word	0x000000d0
        /*086c*/ 	.short	0x010a
        /*086e*/ 	.byte	0xff
	.zero		1


	//   ....[89]....
        /*0870*/ 	.word	0x0000dc30
        /*0874*/ 	.word	0x00000004
        /*0878*/ 	.word	0x00000018
        /*087c*/ 	.short	0x010a
        /*087e*/ 	.byte	0xff
	.zero		1


	//   ....[90]....
        /*0880*/ 	.word	0x0000dc90
        /*0884*/ 	.word	0x00000004
        /*0888*/ 	.word	0x00000018
        /*088c*/ 	.short	0x010a
        /*088e*/ 	.byte	0xff
	.zero		1


	//   ....[91]....
        /*0890*/ 	.word	0x0000dce0
        /*0894*/ 	.word	0x00000003
        /*0898*/ 	.word	0x00000080
        /*089c*/ 	.short	0x010a
        /*089e*/ 	.byte	0xff
	.zero		1


	//   ....[92]....
        /*08a0*/ 	.word	0x0000dd40
        /*08a4*/ 	.word	0x00000003
        /*08a8*/ 	.word	0x00000000
        /*08ac*/ 	.short	0x010a
        /*08ae*/ 	.byte	0xff
	.zero		1


	//   ....[93]....
        /*08b0*/ 	.word	0x0000dda0
        /*08b4*/ 	.word	0x00000003
        /*08b8*/ 	.word	0x00000000
        /*08bc*/ 	.short	0x010a
        /*08be*/ 	.byte	0xff
	.zero		1


	//   ....[94]....
        /*08c0*/ 	.word	0x0000ddf0
        /*08c4*/ 	.word	0x00000000
        /*08c8*/ 	.word	0x000000c0
        /*08cc*/ 	.short	0x010a
        /*08ce*/ 	.byte	0xff
	.zero		1


	//   ....[95]....
        /*08d0*/ 	.word	0x0000de50
        /*08d4*/ 	.word	0x00000003
        /*08d8*/ 	.word	0x00000090
        /*08dc*/ 	.short	0x010a
        /*08de*/ 	.byte	0xff
	.zero		1


	//   ....[96]....
        /*08e0*/ 	.word	0x0000dea0
        /*08e4*/ 	.word	0x00000000
        /*08e8*/ 	.word	0x00000080
        /*08ec*/ 	.short	0x010a
        /*08ee*/ 	.byte	0xff
	.zero		1


	//   ....[97]....
        /*08f0*/ 	.word	0x0000df00
        /*08f4*/ 	.word	0x00000002
        /*08f8*/ 	.word	0x00000090
        /*08fc*/ 	.short	0x010a
        /*08fe*/ 	.byte	0xff
	.zero		1


	//   ....[98]....
        /*0900*/ 	.word	0x0000df50
        /*0904*/ 	.word	0x00000003
        /*0908*/ 	.word	0x00000080
        /*090c*/ 	.short	0x010a
        /*090e*/ 	.byte	0xff
	.zero		1


	//   ....[99]....
        /*0910*/ 	.word	0x0000dfb0
        /*0914*/ 	.word	0x00000004
        /*0918*/ 	.word	0x000000b0
        /*091c*/ 	.short	0x010a
        /*091e*/ 	.byte	0xff
	.zero		1


	//   ....[100]....
        /*0920*/ 	.word	0x0000e010
        /*0924*/ 	.word	0x00000002
        /*0928*/ 	.word	0x00000000
        /*092c*/ 	.short	0x010a
        /*092e*/ 	.byte	0xff
	.zero		1


	//   ....[101]....
        /*0930*/ 	.word	0x0000e070
        /*0934*/ 	.word	0x00000002
        /*0938*/ 	.word	0x00000000
        /*093c*/ 	.short	0x010a
        /*093e*/ 	.byte	0xff
	.zero		1


	//   ....[102]....
        /*0940*/ 	.word	0x0000e0d0
        /*0944*/ 	.word	0x00000002
        /*0948*/ 	.word	0x00000000
        /*094c*/ 	.short	0x010a
        /*094e*/ 	.byte	0xff
	.zero		1


	//   ....[103]....
        /*0950*/ 	.word	0x0000e120
        /*0954*/ 	.word	0x00000002
        /*0958*/ 	.word	0x00000080
        /*095c*/ 	.short	0x010a
        /*095e*/ 	.byte	0xff
	.zero		1


	//   ....[104]....
        /*0960*/ 	.word	0x0000e180
        /*0964*/ 	.word	0x00000003
        /*0968*/ 	.word	0x00000078
        /*096c*/ 	.short	0x010a
        /*096e*/ 	.byte	0xff
	.zero		1


	//   ....[105]....
        /*0970*/ 	.word	0x0000e1e0
        /*0974*/ 	.word	0x00000000
        /*0978*/ 	.word	0x00000050
        /*097c*/ 	.short	0x010a
        /*097e*/ 	.byte	0xff
	.zero		1


	//   ....[106]....
        /*0980*/ 	.word	0x0000e240
        /*0984*/ 	.word	0x00000000
        /*0988*/ 	.word	0x00000058
        /*098c*/ 	.short	0x010a
        /*098e*/ 	.byte	0xff
	.zero		1


	//   ....[107]....
        /*0990*/ 	.word	0x0000e2a0
        /*0994*/ 	.word	0x00000000
        /*0998*/ 	.word	0x00000060
        /*099c*/ 	.short	0x010a
        /*099e*/ 	.byte	0xff
	.zero		1


	//   ....[108]....
        /*09a0*/ 	.word	0x0000e300
        /*09a4*/ 	.word	0x00000003
        /*09a8*/ 	.word	0x00000068
        /*09ac*/ 	.short	0x010a
        /*09ae*/ 	.byte	0xff
	.zero		1


	//   ....[109]....
        /*09b0*/ 	.word	0x0000e360
        /*09b4*/ 	.word	0x00000002
        /*09b8*/ 	.word	0x00000050
        /*09bc*/ 	.short	0x010a
        /*09be*/ 	.byte	0xff
	.zero		1


	//   ....[110]....
        /*09c0*/ 	.word	0x0000e3c0
        /*09c4*/ 	.word	0x00000002
        /*09c8*/ 	.word	0x00000058
        /*09cc*/ 	.short	0x010a
        /*09ce*/ 	.byte	0xff
	.zero		1


	//   ....[111]....
        /*09d0*/ 	.word	0x0000e420
        /*09d4*/ 	.word	0x00000002
        /*09d8*/ 	.word	0x00000060
        /*09dc*/ 	.short	0x010a
        /*09de*/ 	.byte	0xff
	.zero		1


	//   ....[112]....
        /*09e0*/ 	.word	0x0000e480
        /*09e4*/ 	.word	0x00000002
        /*09e8*/ 	.word	0x00000080
        /*09ec*/ 	.short	0x010a
        /*09ee*/ 	.byte	0xff
	.zero		1


	//   ....[113]....
        /*09f0*/ 	.word	0x0000e4d0
        /*09f4*/ 	.word	0x00000006
        /*09f8*/ 	.word	0x00000030
        /*09fc*/ 	.short	0x010a
        /*09fe*/ 	.byte	0xff
	.zero		1


	//   ....[114]....
        /*0a00*/ 	.word	0x0000e520
        /*0a04*/ 	.word	0x00000070
        /*0a08*/ 	.word	0x000000a0
        /*0a0c*/ 	.short	0x010a
        /*0a0e*/ 	.byte	0xff
	.zero		1


	//----- nvinfo : EIATTR_NUM_MBARRIERS
	.align		4
.L_51:
        /*0a10*/ 	.byte	0x03, 0x38
        /*0a12*/ 	.short	0x001c


	//----- nvinfo : EIATTR_EXIT_INSTR_OFFSETS
	.align		4
        /*0a14*/ 	.byte	0x04, 0x1c
        /*0a16*/ 	.short	(.L_53 - .L_52)


	//   ....[0]....
.L_52:
        /*0a18*/ 	.word	0x00002490


	//   ....[1]....
        /*0a1c*/ 	.word	0x000029a0


	//   ....[2]....
        /*0a20*/ 	.word	0x00002a00


	//   ....[3]....
        /*0a24*/ 	.word	0x000037f0


	//   ....[4]....
        /*0a28*/ 	.word	0x00004820


	//   ....[5]....
        /*0a2c*/ 	.word	0x00004860


	//   ....[6]....
        /*0a30*/ 	.word	0x0000da70


	//   ....[7]....
        /*0a34*/ 	.word	0x0000db00


	//   ....[8]....
        /*0a38*/ 	.word	0x0000db30


	//   ....[9]....
        /*0a3c*/ 	.word	0x0000dbc0


	//----- nvinfo : EIATTR_MAX_THREADS
	.align		4
.L_53:
        /*0a40*/ 	.byte	0x04, 0x05
        /*0a42*/ 	.short	(.L_55 - .L_54)
.L_54:
        /*0a44*/ 	.word	0x00000100
        /*0a48*/ 	.word	0x00000001
        /*0a4c*/ 	.word	0x00000001


	//----- nvinfo : EIATTR_CRS_STACK_SIZE
	.align		4
.L_55:
        /*0a50*/ 	.byte	0x04, 0x1e
        /*0a52*/ 	.short	(.L_57 - .L_56)
.L_56:
        /*0a54*/ 	.word	0x00000000


	//----- nvinfo : EIATTR_CBANK_PARAM_SIZE
	.align		4
.L_57:
        /*0a58*/ 	.byte	0x03, 0x19
        /*0a5a*/ 	.short	0x0800


	//----- nvinfo : EIATTR_PARAM_CBANK
	.align		4
        /*0a5c*/ 	.byte	0x04, 0x0a
        /*0a5e*/ 	.short	(.L_59 - .L_58)
	.align		4
.L_58:
        /*0a60*/ 	.word	index@(.nv.constant0._ZN7cutlass13device_kernelINS_4gemm6kernel13GemmUniversalIN4cute5tupleIJiiiiEEENS1_10collective13CollectiveMmaINS1_35MainloopSm100TmaUmmaWarpSpecializedILi3ELi2ELi2ENS5_IJNS4_1CILi1EEESB_SB_EEEEENS5_IJNSA_ILi128EEENSA_ILi256EEENSA_ILi64EEEEEENS_6half_tENS5_IJlSB_lEEESI_SJ_NS4_8TiledMMAINS4_8MMA_AtomIJNS4_20SM100_MMA_F16BF16_SSISI_SI_fLi128ELi256ELNS4_4UMMA5MajorE0ELSO_0ELNSN_7ScaleInE0ELSP_0EEEEEENS4_6LayoutISC_NS5_IJNSA_ILi0EEEST_ST_EEEEENS5_IJNS4_10UnderscoreESW_SW_EEEEENS4_13SM90_TMA_LOADENS4_14ComposedLayoutINS4_7SwizzleILi3ELi4ELi3EEENS4_18smem_ptr_flag_bitsILi16EEENSS_INS5_IJNSA_ILi8EEESG_EEENS5_IJSG_SB_EEEEEEEvNS4_8identityESZ_S19_vS1A_EENS_8epilogue10collective18CollectiveEpilogueINS1C_23Sm100TmaWarpSpecializedILi4ELi2ELi64ELb1ELb0EEEJSH_NS5_IJNSS_ISE_SB_EENSS_ISG_SB_EEEEESI_SJ_SI_SJ_NS1C_6fusion15FusionCallbacksIS1G_NS1K_13LinCombEltActINS1C_6thread4SiLuESI_fSI_fLNS_15FloatRoundStyleE2EEESH_S1J_JEEENS4_5SM1004TMEM4LOAD26SM100_TMEM_LOAD_32dp32b64xESZ_S19_NS4_39AutoVectorizingCopyWithAssumedAlignmentILi128EEENS4_14SM90_TMA_STOREES19_S1X_S1X_EEEvvEEEEvNT_6ParamsE)
        /*0a64*/ 	.short	0x0380
        /*0a66*/ 	.short	0x0800


	//----- nvinfo : EIATTR_SW_WAR
	.align		4
.L_59:
        /*0a68*/ 	.byte	0x04, 0x36
        /*0a6a*/ 	.short	(.L_61 - .L_60)
.L_60:
        /*0a6c*/ 	.word	0x00000008
.L_61:


//--------------------- .nv.callgraph             --------------------------
	.section	.nv.callgraph,"",@"SHT_CUDA_CALLGRAPH"
	.align	4
	.sectionentsize	8
	.align		4
        /*0000*/ 	.word	0x00000000
	.align		4
        /*0004*/ 	.word	0xffffffff
	.align		4
        /*0008*/ 	.word	index@(_ZN7cutlass13device_kernelINS_4gemm6kernel13GemmUniversalIN4cute5tupleIJiiiiEEENS1_10collective13CollectiveMmaINS1_35MainloopSm100TmaUmmaWarpSpecializedILi3ELi2ELi2ENS5_IJNS4_1CILi1EEESB_SB_EEEEENS5_IJNSA_ILi128EEENSA_ILi256EEENSA_ILi64EEEEEENS_6half_tENS5_IJlSB_lEEESI_SJ_NS4_8TiledMMAINS4_8MMA_AtomIJNS4_20SM100_MMA_F16BF16_SSISI_SI_fLi128ELi256ELNS4_4UMMA5MajorE0ELSO_0ELNSN_7ScaleInE0ELSP_0EEEEEENS4_6LayoutISC_NS5_IJNSA_ILi0EEEST_ST_EEEEENS5_IJNS4_10UnderscoreESW_SW_EEEEENS4_13SM90_TMA_LOADENS4_14ComposedLayoutINS4_7SwizzleILi3ELi4ELi3EEENS4_18smem_ptr_flag_bitsILi16EEENSS_INS5_IJNSA_ILi8EEESG_EEENS5_IJSG_SB_EEEEEEEvNS4_8identityESZ_S19_vS1A_EENS_8epilogue10collective18CollectiveEpilogueINS1C_23Sm100TmaWarpSpecializedILi4ELi2ELi64ELb1ELb0EEEJSH_NS5_IJNSS_ISE_SB_EENSS_ISG_SB_EEEEESI_SJ_SI_SJ_NS1C_6fusion15FusionCallbacksIS1G_NS1K_13LinCombEltActINS1C_6thread4SiLuESI_fSI_fLNS_15FloatRoundStyleE2EEESH_S1J_JEEENS4_5SM1004TMEM4LOAD26SM100_TMEM_LOAD_32dp32b64xESZ_S19_NS4_39AutoVectorizingCopyWithAssumedAlignmentILi128EEENS4_14SM90_TMA_STOREES19_S1X_S1X_EEEvvEEEEvNT_6ParamsE)
	.align		4
        /*000c*/ 	.word	index@(__assertfail)
	.align		4
        /*0010*/ 	.word	0x00000000
	.align		4
        /*0014*/ 	.word	0xfffffffe
	.align		4
        /*0018*/ 	.word	0x00000000
	.align		4
        /*001c*/ 	.word	0xfffffffd
	.align		4
        /*0020*/ 	.word	0x00000000
	.align		4
        /*0024*/ 	.word	0xfffffffc


//--------------------- .nv.constant4             --------------------------
	.section	.nv.constant4,"a",@progbits
	.align	8
	.align		8
.nv.constant4:
        /*0000*/ 	.dword	__assertfail
	.align		8
        /*0008*/ 	.dword	__unnamed_1
	.align		8
        /*0010*/ 	.dword	__unnamed_2
	.align		8
        /*0018*/ 	.dword	_ZN39_INTERNAL_3da17b0c_4_k_cu_ca79e9af_29294cuda3std3__45__cpo5beginE
	.align		8
        /*0020*/ 	.dword	_ZN39_INTERNAL_3da17b0c_4_k_cu_ca79e9af_29294cuda3std3__45__cpo3endE
	.align		8
        /*0028*/ 	.dword	_ZN39_INTERNAL_3da17b0c_4_k_cu_ca79e9af_29294cuda3std3__45__cpo6cbeginE
	.align		8
        /*0030*/ 	.dword	_ZN39_INTERNAL_3da17b0c_4_k_cu_ca79e9af_29294cuda3std3__45__cpo4cendE
	.align		8
        /*0038*/ 	.dword	_ZN39_INTERNAL_3da17b0c_4_k_cu_ca79e9af_29294cuda3std3__441_GLOBAL__N__3da17b0c_4_k_cu_ca79e9af_29296ignoreE
	.align		8
        /*0040*/ 	.dword	_ZN39_INTERNAL_3da17b0c_4_k_cu_ca79e9af_29294cuda3std3__419piecewise_constructE
	.align		8
        /*0048*/ 	.dword	_ZN39_INTERNAL_3da17b0c_4_k_cu_ca79e9af_29294cuda3std3__48in_placeE
	.align		8
        /*0050*/ 	.dword	_ZN39_INTERNAL_3da17b0c_4_k_cu_ca79e9af_29294cuda3std6ranges3__45__cpo4swapE
	.align		8
        /*0058*/ 	.dword	_ZN39_INTERNAL_3da17b0c_4_k_cu_ca79e9af_29294cuda3std6ranges3__45__cpo9iter_moveE
	.align		8
        /*0060*/ 	.dword	_ZN39_INTERNAL_3da17b0c_4_k_cu_ca79e9af_29294cute7productE
	.align		8
        /*0068*/ 	.dword	_ZN39_INTERNAL_3da17b0c_4_k_cu_ca79e9af_29294cute1_E
	.align		8
        /*0070*/ 	.dword	$str$25
	.align		8
        /*0078*/ 	.dword	$str$26
	.align		8
        /*0080*/ 	.dword	$str$27
	.align		8
        /*0088*/ 	.dword	$str$28


//--------------------- .text._ZN7cutlass13device_kernelINS_4gemm6kernel13GemmUniversalIN4cute5tupleIJiiiiEEENS1_10collective13CollectiveMmaINS1_35MainloopSm100TmaUmmaWarpSpecializedILi3ELi2ELi2ENS5_IJNS4_1CILi1EEESB_SB_EEEEENS5_IJNSA_ILi128EEENSA_ILi256EEENSA_ILi64EEEEEENS_6half_tENS5_IJlSB_lEEESI_SJ_NS4_8TiledMMAINS4_8MMA_AtomIJNS4_20SM100_MMA_F16BF16_SSISI_SI_fLi128ELi256ELNS4_4UMMA5MajorE0ELSO_0ELNSN_7ScaleInE0ELSP_0EEEEEENS4_6LayoutISC_NS5_IJNSA_ILi0EEEST_ST_EEEEENS5_IJNS4_10UnderscoreESW_SW_EEEEENS4_13SM90_TMA_LOADENS4_14ComposedLayoutINS4_7SwizzleILi3ELi4ELi3EEENS4_18smem_ptr_flag_bitsILi16EEENSS_INS5_IJNSA_ILi8EEESG_EEENS5_IJSG_SB_EEEEEEEvNS4_8identityESZ_S19_vS1A_EENS_8epilogue10collective18CollectiveEpilogueINS1C_23Sm100TmaWarpSpecializedILi4ELi2ELi64ELb1ELb0EEEJSH_NS5_IJNSS_ISE_SB_EENSS_ISG_SB_EEEEESI_SJ_SI_SJ_NS1C_6fusion15FusionCallbacksIS1G_NS1K_13LinCombEltActINS1C_6thread4SiLuESI_fSI_fLNS_15FloatRoundStyleE2EEESH_S1J_JEEENS4_5SM1004TMEM4LOAD26SM100_TMEM_LOAD_32dp32b64xESZ_S19_NS4_39AutoVectorizingCopyWithAssumedAlignmentILi128EEENS4_14SM90_TMA_STOREES19_S1X_S1X_EEEvvEEEEvNT_6ParamsE --------------------------
	.section	.text._ZN7cutlass13device_kernelINS_4gemm6kernel13GemmUniversalIN4cute5tupleIJiiiiEEENS1_10collective13CollectiveMmaINS1_35MainloopSm100TmaUmmaWarpSpecializedILi3ELi2ELi2ENS5_IJNS4_1CILi1EEESB_SB_EEEEENS5_IJNSA_ILi128EEENSA_ILi256EEENSA_ILi64EEEEEENS_6half_tENS5_IJlSB_lEEESI_SJ_NS4_8TiledMMAINS4_8MMA_AtomIJNS4_20SM100_MMA_F16BF16_SSISI_SI_fLi128ELi256ELNS4_4UMMA5MajorE0ELSO_0ELNSN_7ScaleInE0ELSP_0EEEEEENS4_6LayoutISC_NS5_IJNSA_ILi0EEEST_ST_EEEEENS5_IJNS4_10UnderscoreESW_SW_EEEEENS4_13SM90_TMA_LOADENS4_14ComposedLayoutINS4_7SwizzleILi3ELi4ELi3EEENS4_18smem_ptr_flag_bitsILi16EEENSS_INS5_IJNSA_ILi8EEESG_EEENS5_IJSG_SB_EEEEEEEvNS4_8identityESZ_S19_vS1A_EENS_8epilogue10collective18CollectiveEpilogueINS1C_23Sm100TmaWarpSpecializedILi4ELi2ELi64ELb1ELb0EEEJSH_NS5_IJNSS_ISE_SB_EENSS_ISG_SB_EEEEESI_SJ_SI_SJ_NS1C_6fusion15FusionCallbacksIS1G_NS1K_13LinCombEltActINS1C_6thread4SiLuESI_fSI_fLNS_15FloatRoundStyleE2EEESH_S1J_JEEENS4_5SM1004TMEM4LOAD26SM100_TMEM_LOAD_32dp32b64xESZ_S19_NS4_39AutoVectorizingCopyWithAssumedAlignmentILi128EEENS4_14SM90_TMA_STOREES19_S1X_S1X_EEEvvEEEEvNT_6ParamsE,"ax",@progbits
	.align	128
.text._ZN7cutlass13device_kernelINS_4gemm6kernel13GemmUniversalIN4cute5tupleIJiiiiEEENS1_10collective13CollectiveMmaINS1_35MainloopSm100TmaUmmaWarpSpecializedILi3ELi2ELi2ENS5_IJNS4_1CILi1EEESB_SB_EEEEENS5_IJNSA_ILi128EEENSA_ILi256EEENSA_ILi64EEEEEENS_6half_tENS5_IJlSB_lEEESI_SJ_NS4_8TiledMMAINS4_8MMA_AtomIJNS4_20SM100_MMA_F16BF16_SSISI_SI_fLi128ELi256ELNS4_4UMMA5MajorE0ELSO_0ELNSN_7ScaleInE0ELSP_0EEEEEENS4_6LayoutISC_NS5_IJNSA_ILi0EEEST_ST_EEEEENS5_IJNS4_10UnderscoreESW_SW_EEEEENS4_13SM90_TMA_LOADENS4_14ComposedLayoutINS4_7SwizzleILi3ELi4ELi3EEENS4_18smem_ptr_flag_bitsILi16EEENSS_INS5_IJNSA_ILi8EEESG_EEENS5_IJSG_SB_EEEEEEEvNS4_8identityESZ_S19_vS1A_EENS_8epilogue10collective18CollectiveEpilogueINS1C_23Sm100TmaWarpSpecializedILi4ELi2ELi64ELb1ELb0EEEJSH_NS5_IJNSS_ISE_SB_EENSS_ISG_SB_EEEEESI_SJ_SI_SJ_NS1C_6fusion15FusionCallbacksIS1G_NS1K_13LinCombEltActINS1C_6thread4SiLuESI_fSI_fLNS_15FloatRoundStyleE2EEESH_S1J_JEEENS4_5SM1004TMEM4LOAD26SM100_TMEM_LOAD_32dp32b64xESZ_S19_NS4_39AutoVectorizingCopyWithAssumedAlignmentILi128EEENS4_14SM90_TMA_STOREES19_S1X_S1X_EEEvvEEEEvNT_6ParamsE:
        .type           _ZN7cutlass13device_kernelINS_4gemm6kernel13GemmUniversalIN4cute5tupleIJiiiiEEENS1_10collective13CollectiveMmaINS1_35MainloopSm100TmaUmmaWarpSpecializedILi3ELi2ELi2ENS5_IJNS4_1CILi1EEESB_SB_EEEEENS5_IJNSA_ILi128EEENSA_ILi256EEENSA_ILi64EEEEEENS_6half_tENS5_IJlSB_lEEESI_SJ_NS4_8TiledMMAINS4_8MMA_AtomIJNS4_20SM100_MMA_F16BF16_SSISI_SI_fLi128ELi256ELNS4_4UMMA5MajorE0ELSO_0ELNSN_7ScaleInE0ELSP_0EEEEEENS4_6LayoutISC_NS5_IJNSA_ILi0EEEST_ST_EEEEENS5_IJNS4_10UnderscoreESW_SW_EEEEENS4_13SM90_TMA_LOADENS4_14ComposedLayoutINS4_7SwizzleILi3ELi4ELi3EEENS4_18smem_ptr_flag_bitsILi16EEENSS_INS5_IJNSA_ILi8EEESG_EEENS5_IJSG_SB_EEEEEEEvNS4_8identityESZ_S19_vS1A_EENS_8epilogue10collective18CollectiveEpilogueINS1C_23Sm100TmaWarpSpecializedILi4ELi2ELi64ELb1ELb0EEEJSH_NS5_IJNSS_ISE_SB_EENSS_ISG_SB_EEEEESI_SJ_SI_SJ_NS1C_6fusion15FusionCallbacksIS1G_NS1K_13LinCombEltActINS1C_6thread4SiLuESI_fSI_fLNS_15FloatRoundStyleE2EEESH_S1J_JEEENS4_5SM1004TMEM4LOAD26SM100_TMEM_LOAD_32dp32b64xESZ_S19_NS4_39AutoVectorizingCopyWithAssumedAlignmentILi128EEENS4_14SM90_TMA_STOREES19_S1X_S1X_EEEvvEEEEvNT_6ParamsE,@function
        .size           _ZN7cutlass13device_kernelINS_4gemm6kernel13GemmUniversalIN4cute5tupleIJiiiiEEENS1_10collective13CollectiveMmaINS1_35MainloopSm100TmaUmmaWarpSpecializedILi3ELi2ELi2ENS5_IJNS4_1CILi1EEESB_SB_EEEEENS5_IJNSA_ILi128EEENSA_ILi256EEENSA_ILi64EEEEEENS_6half_tENS5_IJlSB_lEEESI_SJ_NS4_8TiledMMAINS4_8MMA_AtomIJNS4_20SM100_MMA_F16BF16_SSISI_SI_fLi128ELi256ELNS4_4UMMA5MajorE0ELSO_0ELNSN_7ScaleInE0ELSP_0EEEEEENS4_6LayoutISC_NS5_IJNSA_ILi0EEEST_ST_EEEEENS5_IJNS4_10UnderscoreESW_SW_EEEEENS4_13SM90_TMA_LOADENS4_14ComposedLayoutINS4_7SwizzleILi3ELi4ELi3EEENS4_18smem_ptr_flag_bitsILi16EEENSS_INS5_IJNSA_ILi8EEESG_EEENS5_IJSG_SB_EEEEEEEvNS4_8identityESZ_S19_vS1A_EENS_8epilogue10collective18CollectiveEpilogueINS1C_23Sm100TmaWarpSpecializedILi4ELi2ELi64ELb1ELb0EEEJSH_NS5_IJNSS_ISE_SB_EENSS_ISG_SB_EEEEESI_SJ_SI_SJ_NS1C_6fusion15FusionCallbacksIS1G_NS1K_13LinCombEltActINS1C_6thread4SiLuESI_fSI_fLNS_15FloatRoundStyleE2EEESH_S1J_JEEENS4_5SM1004TMEM4LOAD26SM100_TMEM_LOAD_32dp32b64xESZ_S19_NS4_39AutoVectorizingCopyWithAssumedAlignmentILi128EEENS4_14SM90_TMA_STOREES19_S1X_S1X_EEEvvEEEEvNT_6ParamsE,(.L_x_348 - _ZN7cutlass13device_kernelINS_4gemm6kernel13GemmUniversalIN4cute5tupleIJiiiiEEENS1_10collective13CollectiveMmaINS1_35MainloopSm100TmaUmmaWarpSpecializedILi3ELi2ELi2ENS5_IJNS4_1CILi1EEESB_SB_EEEEENS5_IJNSA_ILi128EEENSA_ILi256EEENSA_ILi64EEEEEENS_6half_tENS5_IJlSB_lEEESI_SJ_NS4_8TiledMMAINS4_8MMA_AtomIJNS4_20SM100_MMA_F16BF16_SSISI_SI_fLi128ELi256ELNS4_4UMMA5MajorE0ELSO_0ELNSN_7ScaleInE0ELSP_0EEEEEENS4_6LayoutISC_NS5_IJNSA_ILi0EEEST_ST_EEEEENS5_IJNS4_10UnderscoreESW_SW_EEEEENS4_13SM90_TMA_LOADENS4_14ComposedLayoutINS4_7SwizzleILi3ELi4ELi3EEENS4_18smem_ptr_flag_bitsILi16EEENSS_INS5_IJNSA_ILi8EEESG_EEENS5_IJSG_SB_EEEEEEEvNS4_8identityESZ_S19_vS1A_EENS_8epilogue10collective18CollectiveEpilogueINS1C_23Sm100TmaWarpSpecializedILi4ELi2ELi64ELb1ELb0EEEJSH_NS5_IJNSS_ISE_SB_EENSS_ISG_SB_EEEEESI_SJ_SI_SJ_NS1C_6fusion15FusionCallbacksIS1G_NS1K_13LinCombEltActINS1C_6thread4SiLuESI_fSI_fLNS_15FloatRoundStyleE2EEESH_S1J_JEEENS4_5SM1004TMEM4LOAD26SM100_TMEM_LOAD_32dp32b64xESZ_S19_NS4_39AutoVectorizingCopyWithAssumedAlignmentILi128EEENS4_14SM90_TMA_STOREES19_S1X_S1X_EEEvvEEEEvNT_6ParamsE)
        .other          _ZN7cutlass13device_kernelINS_4gemm6kernel13GemmUniversalIN4cute5tupleIJiiiiEEENS1_10collective13CollectiveMmaINS1_35MainloopSm100TmaUmmaWarpSpecializedILi3ELi2ELi2ENS5_IJNS4_1CILi1EEESB_SB_EEEEENS5_IJNSA_ILi128EEENSA_ILi256EEENSA_ILi64EEEEEENS_6half_tENS5_IJlSB_lEEESI_SJ_NS4_8TiledMMAINS4_8MMA_AtomIJNS4_20SM100_MMA_F16BF16_SSISI_SI_fLi128ELi256ELNS4_4UMMA5MajorE0ELSO_0ELNSN_7ScaleInE0ELSP_0EEEEEENS4_6LayoutISC_NS5_IJNSA_ILi0EEEST_ST_EEEEENS5_IJNS4_10UnderscoreESW_SW_EEEEENS4_13SM90_TMA_LOADENS4_14ComposedLayoutINS4_7SwizzleILi3ELi4ELi3EEENS4_18smem_ptr_flag_bitsILi16EEENSS_INS5_IJNSA_ILi8EEESG_EEENS5_IJSG_SB_EEEEEEEvNS4_8identityESZ_S19_vS1A_EENS_8epilogue10collective18CollectiveEpilogueINS1C_23Sm100TmaWarpSpecializedILi4ELi2ELi64ELb1ELb0EEEJSH_NS5_IJNSS_ISE_SB_EENSS_ISG_SB_EEEEESI_SJ_SI_SJ_NS1C_6fusion15FusionCallbacksIS1G_NS1K_13LinCombEltActINS1C_6thread4SiLuESI_fSI_fLNS_15FloatRoundStyleE2EEESH_S1J_JEEENS4_5SM1004TMEM4LOAD26SM100_TMEM_LOAD_32dp32b64xESZ_S19_NS4_39AutoVectorizingCopyWithAssumedAlignmentILi128EEENS4_14SM90_TMA_STOREES19_S1X_S1X_EEEvvEEEEvNT_6ParamsE,@"STO_CUDA_ENTRY STV_DEFAULT"
_ZN7cutlass13device_kernelINS_4gemm6kernel13GemmUniversalIN4cute5tupleIJiiiiEEENS1_10collective13CollectiveMmaINS1_35MainloopSm100TmaUmmaWarpSpecializedILi3ELi2ELi2ENS5_IJNS4_1CILi1EEESB_SB_EEEEENS5_IJNSA_ILi128EEENSA_ILi256EEENSA_ILi64EEEEEENS_6half_tENS5_IJlSB_lEEESI_SJ_NS4_8TiledMMAINS4_8MMA_AtomIJNS4_20SM100_MMA_F16BF16_SSISI_SI_fLi128ELi256ELNS4_4UMMA5MajorE0ELSO_0ELNSN_7ScaleInE0ELSP_0EEEEEENS4_6LayoutISC_NS5_IJNSA_ILi0EEEST_ST_EEEEENS5_IJNS4_10UnderscoreESW_SW_EEEEENS4_13SM90_TMA_LOADENS4_14ComposedLayoutINS4_7SwizzleILi3ELi4ELi3EEENS4_18smem_ptr_flag_bitsILi16EEENSS_INS5_IJNSA_ILi8EEESG_EEENS5_IJSG_SB_EEEEEEEvNS4_8identityESZ_S19_vS1A_EENS_8epilogue10collective18CollectiveEpilogueINS1C_23Sm100TmaWarpSpecializedILi4ELi2ELi64ELb1ELb0EEEJSH_NS5_IJNSS_ISE_SB_EENSS_ISG_SB_EEEEESI_SJ_SI_SJ_NS1C_6fusion15FusionCallbacksIS1G_NS1K_13LinCombEltActINS1C_6thread4SiLuESI_fSI_fLNS_15FloatRoundStyleE2EEESH_S1J_JEEENS4_5SM1004TMEM4LOAD26SM100_TMEM_LOAD_32dp32b64xESZ_S19_NS4_39AutoVectorizingCopyWithAssumedAlignmentILi128EEENS4_14SM90_TMA_STOREES19_S1X_S1X_EEEvvEEEEvNT_6ParamsE:
[----:B------:R-:W1:Y:S01]  /*0000*/  LDC R1, c[0x0][0x37c] ;  /* 0x0000df00ff017b82 */ /* 0x000e620000000800 */
[----:B------:R-:W2:Y:S01]  /*0010*/  S2R R5, SR_TID.X ;  /* 0x0000000000057919 */ /* 0x000ea20000002100 */
[----:B------:R-:W3:Y:S01]  /*0020*/  LDCU.64 UR6, c[0x0][0x890] ;  /* 0x00011200ff0677ac */ /* 0x000ee20008000a00 */
[----:B-1----:R-:W-:Y:S01]  /*0030*/  VIADD R1, R1, 0xffffffa8 ;  /* 0xffffffa801017836 */ /* 0x002fe20000000000 */
[----:B------:R-:W-:Y:S01]  /*0040*/  ELECT P2, URZ, PT ;  /* 0x0000000000ff782f */ /* 0x000fe20003840000 */
[----:B------:R-:W1:Y:S01]  /*0050*/  LDCU.64 UR46, c[0x0][0x358] ;  /* 0x00006b00ff2e77ac */ /* 0x000e620008000a00 */
[----:B---3--:R-:W-:-:S04]  /*0060*/  UISETP.NE.U32.AND UP0, UPT, UR6, URZ, UPT ;  /* 0x000000ff0600728c */ /* 0x008fc8000bf05070 */
[----:B------:R-:W-:Y:S01]  /*0070*/  UISETP.NE.AND.EX UP4, UPT, UR7, URZ, UPT, UP0 ;  /* 0x000000ff0700728c */ /* 0x000fe2000bf85300 */
[----:B--2---:R-:W-:-:S05]  /*0080*/  SHF.R.U32.HI R6, RZ, 0x5, R5 ;  /* 0x00000005ff067819 */ /* 0x004fca0000011605 */
[----:B------:R-:W2:Y:S02]  /*0090*/  SHFL.IDX PT, R0, R6, RZ, 0x1f ;  /* 0x00001fff06007589 */ /* 0x000ea400000e0000 */
[----:B--2---:R-:W-:Y:S02]  /*00a0*/  R2UR UR10, R0 ;  /* 0x00000000000a72ca */ /* 0x004fe400000e0000 */
[----:B------:R-:W-:-:S05]  /*00b0*/  PRMT R0, RZ, 0x7610, R0 ;  /* 0x00007610ff007816 */ /* 0x000fca0000000000 */
[----:B------:R2:W-:Y:S01]  /*00c0*/  STL.S16 [R1+0x38], R0 ;  /* 0x0000380001007387 */ /* 0x0005e20000100600 */
[----:B-1----:R-:W-:Y:S07]  /*00d0*/  BRA.U UP4, `(.L_x_0) ;  /* 0x0000000104347547 */ /* 0x002fee000b800000 */
[----:B------:R-:W1:Y:S02]  /*00e0*/  LDCU.64 UR4, c[0x0][0x888] ;  /* 0x00011100ff0477ac */ /* 0x000e640008000a00 */
[----:B-1----:R-:W-:-:S04]  /*00f0*/  UISETP.NE.U32.AND UP0, UPT, UR4, URZ, UPT ;  /* 0x000000ff0400728c */ /* 0x002fc8000bf05070 */
[----:B------:R-:W-:-:S09]  /*0100*/  UISETP.NE.AND.EX UP0, UPT, UR5, URZ, UPT, UP0 ;  /* 0x000000ff0500728c */ /* 0x000fd2000bf05300 */
[----:B------:R-:W-:Y:S05]  /*0110*/  BRA.U !UP0, `(.L_x_1) ;  /* 0x0000000108147547 */ /* 0x000fea000b800000 */
[----:B------:R-:W1:Y:S02]  /*0120*/  LDC.64 R176, c[0x0][0x888] ;  /* 0x00022200ffb07b82 */ /* 0x000e640000000a00 */
[----:B-1----:R1:W5:Y:S01]  /*0130*/  LDG.E R176, desc[UR46][R176.64] ;  /* 0x0000002eb0b07981 */ /* 0x002362000c1e1900 */
[----:B--2---:R-:W-:-:S05]  /*0140*/  HFMA2 R0, -RZ, RZ, 0, 5.9604644775390625e-08 ;  /* 0x00000001ff007431 */ /* 0x004fca00000001ff */
[----:B------:R1:W-:Y:S01]  /*0150*/  STL.S16 [R1+0x38], R0 ;  /* 0x0000380001007387 */ /* 0x0003e20000100600 */
[----:B------:R-:W-:Y:S05]  /*0160*/  BRA `(.L_x_0) ;  /* 0x0000000000107947 */ /* 0x000fea0003800000 */
.L_x_1:
[----:B--2---:R-:W-:Y:S01]  /*0170*/  HFMA2 R0, -RZ, RZ, 0, 5.9604644775390625e-08 ;  /* 0x00000001ff007431 */ /* 0x004fe200000001ff */
[----:B------:R-:W1:Y:S04]  /*0180*/  LDCU UR4, c[0x0][0x880] ;  /* 0x00011000ff0477ac */ /* 0x000e680008000800 */
[----:B------:R3:W-:Y:S01]  /*0190*/  STL.S16 [R1+0x38], R0 ;  /* 0x0000380001007387 */ /* 0x0007e20000100600 */
[----:B-1----:R-:W-:-:S07]  /*01a0*/  MOV R176, UR4 ;  /* 0x0000000400b07c02 */ /* 0x002fce0008000f00 */
.L_x_0:
[----:B------:R-:W4:Y:S02]  /*01b0*/  LDCU.64 UR4, c[0x0][0x8b0] ;  /* 0x00011600ff0477ac */ /* 0x000f240008000a00 */
[----:B----4-:R-:W-:-:S04]  /*01c0*/  UISETP.NE.U32.AND UP0, UPT, UR4, URZ, UPT ;  /* 0x000000ff0400728c */ /* 0x010fc8000bf05070 */
[----:B------:R-:W-:-:S09]  /*01d0*/  UISETP.NE.AND.EX UP0, UPT, UR5, URZ, UPT, UP0 ;  /* 0x000000ff0500728c */ /* 0x000fd2000bf05300 */
[----:B------:R-:W-:Y:S05]  /*01e0*/  BRA.U UP0, `(.L_x_2) ;  /* 0x0000000100247547 */ /* 0x000fea000b800000 */
[----:B------:R-:W4:Y:S02]  /*01f0*/  LDCU.64 UR4, c[0x0][0x8a8] ;  /* 0x00011500ff0477ac */ /* 0x000f240008000a00 */
[----:B----4-:R-:W-:-:S04]  /*0200*/  UISETP.NE.U32.AND UP0, UPT, UR4, URZ, UPT ;  /* 0x000000ff0400728c */ /* 0x010fc8000bf05070 */
[----:B------:R-:W-:-:S09]  /*0210*/  UISETP.NE.AND.EX UP0, UPT, UR5, URZ, UPT, UP0 ;  /* 0x000000ff0500728c */ /* 0x000fd2000bf05300 */
[----:B------:R-:W-:Y:S05]  /*0220*/  BRA.U !UP0, `(.L_x_3) ;  /* 0x00000001080c7547 */ /* 0x000fea000b800000 */
[----:B------:R-:W4:Y:S02]  /*0230*/  LDC.64 R2, c[0x0][0x8a8] ;  /* 0x00022a00ff027b82 */ /* 0x000f240000000a00 */
[----:B----4-:R4:W5:Y:S01]  /*0240*/  LDG.E R105, desc[UR46][R2.64] ;  /* 0x0000002e02697981 */ /* 0x010962000c1e1900 */
[----:B------:R-:W-:Y:S05]  /*0250*/  BRA `(.L_x_2) ;  /* 0x0000000000087947 */ /* 0x000fea0003800000 */
.L_x_3:
[----:B------:R-:W4:Y:S02]  /*0260*/  LDCU UR4, c[0x0][0x8a0] ;  /* 0x00011400ff0477ac */ /* 0x000f240008000800 */
[----:B----4-:R-:W-:Y:S02]  /*0270*/  MOV R105, UR4 ;  /* 0x0000000400697c02 */ /* 0x010fe40008000f00 */
.L_x_2:
[----:B------:R-:W-:Y:S01]  /*0280*/  IMAD.U32 R4, RZ, RZ, UR10 ;  /* 0x0000000aff047e24 */ /* 0x000fe2000f8e00ff */
[----:B------:R-:W-:Y:S04]  /*0290*/  BSSY.RECONVERGENT B0, `(.L_x_4) ;  /* 0x000000c000007945 */ /* 0x000fe80003800200 */
[C---:B------:R-:W-:Y:S02]  /*02a0*/  ISETP.NE.OR P1, PT, R4.reuse, 0x1, !P2 ;  /* 0x000000010400780c */ /* 0x040fe40005725670 */
[----:B------:R-:W-:-:S11]  /*02b0*/  ISETP.NE.OR P0, PT, R4, 0x3, !P2 ;  /* 0x000000030400780c */ /* 0x000fd60005705670 */
[----:B------:R-:W-:Y:S05]  /*02c0*/  @P1 BRA `(.L_x_5) ;  /* 0x0000000000201947 */ /* 0x000fea0003800000 */
[----:B------:R-:W1:Y:S02]  /*02d0*/  LDCU.64 UR4, c[0x0][0x348] ;  /* 0x00006900ff0477ac */ /* 0x000e640008000a00 */
[----:B-1----:R-:W-:Y:S02]  /*02e0*/  UIADD3 UR8, UP1, UPT, UR4, 0x80, URZ ;  /* 0x0000008004087890 */ /* 0x002fe4000ff3e0ff */
[----:B------:R-:W-:Y:S02]  /*02f0*/  UIADD3 UR4, UP0, UPT, UR4, 0x180, URZ ;  /* 0x0000018004047890 */ /* 0x000fe4000ff1e0ff */
[----:B------:R-:W-:Y:S02]  /*0300*/  UIADD3.X UR9, UPT, UPT, URZ, UR5, URZ, UP1, !UPT ;  /* 0x00000005ff097290 */ /* 0x000fe40008ffe4ff */
[----:B------:R-:W-:-:S07]  /*0310*/  UIADD3.X UR5, UPT, UPT, URZ, UR5, URZ, UP0, !UPT ;  /* 0x00000005ff057290 */ /* 0x000fce00087fe4ff */
[----:B------:R1:W-:Y:S02]  /*0320*/  UTMACCTL.PF [UR8] ;  /* 0x00000000080079b9 */ /* 0x0003e40008040000 */
[----:B------:R1:W-:Y:S02]  /*0330*/  UTMACCTL.PF [UR4] ;  /* 0x00000000040079b9 */ /* 0x0003e40008040000 */
[----:B-1----:R-:W-:Y:S01]  /*0340*/  NOP ;  /* 0x0000000000007918 */ /* 0x002fe20000000000 */
.L_x_5:
[----:B------:R-:W-:Y:S05]  /*0350*/  BSYNC.RECONVERGENT B0 ;  /* 0x0000000000007941 */ /* 0x000fea0003800200 */
.L_x_4:
[----:B------:R-:W-:Y:S04]  /*0360*/  BSSY.RECONVERGENT B0, `(.L_x_6) ;  /* 0x000000a000007945 */ /* 0x000fe80003800200 */
        /* <DEDUP_REMOVED lines=9> */
.L_x_7:
[----:B------:R-:W-:Y:S05]  /*0400*/  BSYNC.RECONVERGENT B0 ;  /* 0x0000000000007941 */ /* 0x000fea0003800200 */
.L_x_6:
[----:B------:R-:W1:Y:S01]  /*0410*/  LDCU.64 UR4, c[0x0][0x888] ;  /* 0x00011100ff0477ac */ /* 0x000e620008000a00 */
[----:B------:R-:W-:Y:S02]  /*0420*/  UISETP.EQ.U32.AND UP1, UPT, UR6, URZ, UPT ;  /* 0x000000ff0600728c */ /* 0x000fe4000bf22070 */
[----:B------:R-:W-:Y:S02]  /*0430*/  UPLOP3.LUT UP3, UPT, UPT, UPT, UPT, 0x40, 0x4 ;  /* 0x000000000004789c */ /* 0x000fe40003f6e870 */
[----:B-1----:R-:W-:-:S04]  /*0440*/  UISETP.NE.U32.AND UP0, UPT, UR4, URZ, UPT ;  /* 0x000000ff0400728c */ /* 0x002fc8000bf05070 */
[----:B------:R-:W-:-:S04]  /*0450*/  UISETP.NE.AND.EX UP2, UPT, UR5, URZ, UPT, UP0 ;  /* 0x000000ff0500728c */ /* 0x000fc8000bf45300 */
[----:B------:R-:W-:-:S04]  /*0460*/  UISETP.EQ.OR.EX UP5, UPT, UR7, URZ, !UP2, UP1 ;  /* 0x000000ff0700728c */ /* 0x000fc8000d7a2710 */
[----:B------:R-:W-:-:S05]  /*0470*/  UP2UR UR40, UPR, URZ, 0x20 ;  /* 0x00000020ff287883 */ /* 0x000fca0008000000 */
[----:B------:R-:W-:Y:S07]  /*0480*/  BRA.U !UP5, `(.L_x_8) ;  /* 0x000000010d147547 */ /* 0x000fee000b800000 */
[----:B------:R-:W-:Y:S01]  /*0490*/  PLOP3.LUT P1, PT, PT, PT, UP4, 0x80, 0x8 ;  /* 0x000000000008781c */ /* 0x000fe20003f2f048 */
[----:B------:R-:W-:-:S12]  /*04a0*/  UPLOP3.LUT UP3, UPT, UPT, UPT, UP2, 0x40, 0x4 ;  /* 0x000000000004789c */ /* 0x000fd80003f6e820 */
[----:B-----5:R-:W-:-:S13]  /*04b0*/  @!P1 FSETP.EQ.AND P0, PT, R176, RZ, PT ;  /* 0x000000ffb000920b */ /* 0x020fda0003f02000 */
[----:B------:R-:W-:Y:S01]  /*04c0*/  @!P1 VOTEU.ANY UP0, P0 ;  /* 0x0000000000ff9886 */ /* 0x000fe20000000100 */
[----:B------:R-:W-:-:S11]  /*04d0*/  @!UP4 UPLOP3.LUT UP3, UPT, UPT, UPT, UP0, 0x80, 0x8 ;  /* 0x000000000008c89c */ /* 0x000fd60003f6f000 */
.L_x_8:
[----:B--23--:R-:W1:Y:S01]  /*04e0*/  SHFL.IDX PT, R0, R6, RZ, 0x1f ;  /* 0x00001fff06007589 */ /* 0x00ce6200000e0000 */
[----:B------:R-:W-:-:S04]  /*04f0*/  UISETP.NE.AND UP0, UPT, UR10, 0x2, UPT ;  /* 0x000000020a00788c */ /* 0x000fc8000bf05270 */
[----:B------:R-:W-:Y:S01]  /*0500*/  USEL UR52, URZ, 0x1, UP0 ;  /* 0x00000001ff347887 */ /* 0x000fe20008000000 */
[----:B-1----:R-:W-:-:S13]  /*0510*/  ISETP.NE.AND P0, PT, R0, RZ, PT ;  /* 0x000000ff0000720c */ /* 0x002fda0003f05270 */
[----:B------:R-:W-:Y:S05]  /*0520*/  @P0 BRA `(.L_x_9) ;  /* 0x0000000000400947 */ /* 0x000fea0003800000 */
[----:B------:R-:W1:Y:S01]  /*0530*/  S2UR UR5, SR_CgaCtaId ;  /* 0x00000000000579c3 */ /* 0x000e620000008800 */
[----:B------:R-:W-:Y:S01]  /*0540*/  UMOV UR6, 0x400 ;  /* 0x0000040000067882 */ /* 0x000fe20000000000 */
[----:B------:R-:W-:Y:S01]  /*0550*/  UMOV UR4, 0x1 ;  /* 0x0000000100047882 */ /* 0x000fe20000000000 */
[----:B------:R-:W-:Y:S01]  /*0560*/  ELECT P0, URZ, PT ;  /* 0x0000000000ff782f */ /* 0x000fe20003800000 */
[----:B-1----:R-:W-:Y:S02]  /*0570*/  ULEA UR5, UR5, UR6, 0x18 ;  /* 0x0000000605057291 */ /* 0x002fe4000f8ec0ff */
[----:B------:R-:W-:-:S04]  /*0580*/  UIADD3 UR6, UPT, UPT, -UR4, 0x100000, URZ ;  /* 0x0010000004067890 */ /* 0x000fc8000fffe1ff */
[----:B------:R-:W-:Y:S02]  /*0590*/  USHF.L.U32 UR7, UR6, 0xb, URZ ;  /* 0x0000000b06077899 */ /* 0x000fe400080006ff */
[----:B------:R-:W-:Y:S01]  /*05a0*/  USHF.L.U32 UR6, UR6, 0x1, URZ ;  /* 0x0000000106067899 */ /* 0x000fe200080006ff */
[----:B------:R-:W1:Y:S11]  /*05b0*/  FENCE.VIEW.ASYNC.S ;  /* 0x00000000000073c6 */ /* 0x000e760000000000 */
[----:B-1----:R1:W2:Y:S01]  /*05c0*/  SYNCS.EXCH.64 URZ, [UR5], UR6 ;  /* 0x0000000605ff75b2 */ /* 0x0022a20008000100 */
[----:B------:R1:W3:Y:S01]  /*05d0*/  SYNCS.EXCH.64 URZ, [UR5+0x18], UR6 ;  /* 0x0000180605ff75b2 */ /* 0x0002e20008000100 */
[----:B------:R1:W1:Y:S01]  /*05e0*/  SYNCS.EXCH.64 URZ, [UR5+0x8], UR6 ;  /* 0x0000080605ff75b2 */ /* 0x0002620008000100 */
[----:B------:R1:W1:Y:S01]  /*05f0*/  SYNCS.EXCH.64 URZ, [UR5+0x20], UR6 ;  /* 0x0000200605ff75b2 */ /* 0x0002620008000100 */
[----:B------:R1:W1:Y:S01]  /*0600*/  SYNCS.EXCH.64 URZ, [UR5+0x10], UR6 ;  /* 0x0000100605ff75b2 */ /* 0x0002620008000100 */
[----:B------:R1:W1:Y:S01]  /*0610*/  SYNCS.EXCH.64 URZ, [UR5+0x28], UR6 ;  /* 0x0000280605ff75b2 */ /* 0x0002620008000100 */
[----:B------:R-:W-:Y:S01]  /*0620*/  NOP ;  /* 0x0000000000007918 */ /* 0x000fe20000000000 */
.L_x_9:
[----:B------:R-:W4:Y:S01]  /*0630*/  SHFL.IDX PT, R0, R6, RZ, 0x1f ;  /* 0x00001fff06007589 */ /* 0x000f2200000e0000 */
[----:B------:R-:W-:Y:S01]  /*0640*/  NOP ;  /* 0x0000000000007918 */ /* 0x000fe20000000000 */
[----:B----4-:R-:W-:-:S13]  /*0650*/  ISETP.NE.AND P0, PT, R0, 0x1, PT ;  /* 0x000000010000780c */ /* 0x010fda0003f05270 */
[----:B------:R-:W-:Y:S05]  /*0660*/  @P0 BRA `(.L_x_10) ;  /* 0x0000000000580947 */ /* 0x000fea0003800000 */
[----:B-1----:R-:W1:Y:S01]  /*0670*/  S2UR UR6, SR_CgaCtaId ;  /* 0x00000000000679c3 */ /* 0x002e620000008800 */
[----:B------:R-:W-:Y:S01]  /*0680*/  UMOV UR7, 0x400 ;  /* 0x0000040000077882 */ /* 0x000fe20000000000 */
[----:B------:R-:W-:Y:S01]  /*0690*/  UMOV UR5, 0x20 ;  /* 0x0000002000057882 */ /* 0x000fe20000000000 */
[----:B------:R-:W-:Y:S01]  /*06a0*/  UMOV UR4, 0x80 ;  /* 0x0000008000047882 */ /* 0x000fe20000000000 */
[----:B------:R-:W-:-:S04]  /*06b0*/  UIADD3 UR8, UPT, UPT, -UR5, 0x100000, URZ ;  /* 0x0010000005087890 */ /* 0x000fc8000fffe1ff */
[----:B------:R-:W-:Y:S02]  /*06c0*/  USHF.L.U32 UR9, UR8, 0xb, URZ ;  /* 0x0000000b08097899 */ /* 0x000fe400080006ff */
[----:B------:R-:W-:Y:S02]  /*06d0*/  USHF.L.U32 UR8, UR8, 0x1, URZ ;  /* 0x0000000108087899 */ /* 0x000fe400080006ff */
[----:B------:R-:W-:-:S04]  /*06e0*/  UIADD3 UR4, UPT, UPT, -UR4, 0x100000, URZ ;  /* 0x0010000004047890 */ /* 0x000fc8000fffe1ff */
[----:B------:R-:W-:Y:S02]  /*06f0*/  USHF.L.U32 UR5, UR4, 0xb, URZ ;  /* 0x0000000b04057899 */ /* 0x000fe400080006ff */
[----:B------:R-:W-:Y:S01]  /*0700*/  USHF.L.U32 UR4, UR4, 0x1, URZ ;  /* 0x0000000104047899 */ /* 0x000fe200080006ff */
[----:B------:R-:W-:Y:S01]  /*0710*/  ELECT P0, URZ, PT ;  /* 0x0000000000ff782f */ /* 0x000fe20003800000 */
[----:B-1----:R-:W-:Y:S01]  /*0720*/  ULEA UR6, UR6, UR7, 0x18 ;  /* 0x0000000706067291 */ /* 0x002fe2000f8ec0ff */
[----:B------:R-:W1:Y:S11]  /*0730*/  FENCE.VIEW.ASYNC.S ;  /* 0x00000000000073c6 */ /* 0x000e760000000000 */
[----:B-1----:R4:W1:Y:S01]  /*0740*/  SYNCS.EXCH.64 URZ, [UR6+0x30], UR8 ;  /* 0x0000300806ff75b2 */ /* 0x0028620008000100 */
[----:B------:R4:W1:Y:S01]  /*0750*/  SYNCS.EXCH.64 URZ, [UR6+0x50], UR4 ;  /* 0x0000500406ff75b2 */ /* 0x0008620008000100 */
[----:B------:R4:W1:Y:S01]  /*0760*/  SYNCS.EXCH.64 URZ, [UR6+0x38], UR8 ;  /* 0x0000380806ff75b2 */ /* 0x0008620008000100 */
[----:B------:R4:W1:Y:S01]  /*0770*/  SYNCS.EXCH.64 URZ, [UR6+0x58], UR4 ;  /* 0x0000580406ff75b2 */ /* 0x0008620008000100 */
[----:B------:R4:W1:Y:S01]  /*0780*/  SYNCS.EXCH.64 URZ, [UR6+0x40], UR8 ;  /* 0x0000400806ff75b2 */ /* 0x0008620008000100 */
[----:B------:R4:W1:Y:S01]  /*0790*/  SYNCS.EXCH.64 URZ, [UR6+0x60], UR4 ;  /* 0x0000600406ff75b2 */ /* 0x0008620008000100 */
[----:B------:R4:W1:Y:S01]  /*07a0*/  SYNCS.EXCH.64 URZ, [UR6+0x48], UR8 ;  /* 0x0000480806ff75b2 */ /* 0x0008620008000100 */
[----:B------:R4:W1:Y:S02]  /*07b0*/  SYNCS.EXCH.64 URZ, [UR6+0x68], UR4 ;  /* 0x0000680406ff75b2 */ /* 0x0008640008000100 */
[----:B----4-:R-:W-:Y:S01]  /*07c0*/  NOP ;  /* 0x0000000000007918 */ /* 0x010fe20000000000 */
.L_x_10:
[----:B------:R-:W4:Y:S01]  /*07d0*/  SHFL.IDX PT, R0, R6, RZ, 0x1f ;  /* 0x00001fff06007589 */ /* 0x000f2200000e0000 */
[----:B------:R-:W-:Y:S01]  /*07e0*/  NOP ;  /* 0x0000000000007918 */ /* 0x000fe20000000000 */
[----:B----4-:R-:W-:-:S13]  /*07f0*/  ISETP.NE.AND P0, PT, R0, 0x3, PT ;  /* 0x000000030000780c */ /* 0x010fda0003f05270 */
[----:B------:R-:W-:Y:S05]  /*0800*/  @P0 BRA `(.L_x_11) ;  /* 0x0000000000300947 */ /* 0x000fea0003800000 */
[----:B-1----:R-:W1:Y:S01]  /*0810*/  S2UR UR5, SR_CgaCtaId ;  /* 0x00000000000579c3 */ /* 0x002e620000008800 */
        /* <DEDUP_REMOVED lines=8> */
[----:B-1----:R4:W1:Y:S01]  /*08a0*/  SYNCS.EXCH.64 URZ, [UR5+0x70], UR6 ;  /* 0x0000700605ff75b2 */ /* 0x0028620008000100 */
[----:B------:R4:W1:Y:S02]  /*08b0*/  SYNCS.EXCH.64 URZ, [UR5+0x78], UR6 ;  /* 0x0000780605ff75b2 */ /* 0x0008640008000100 */
[----:B----4-:R-:W-:Y:S01]  /*08c0*/  NOP ;  /* 0x0000000000007918 */ /* 0x010fe20000000000 */
.L_x_11:
[----:B------:R-:W4:Y:S01]  /*08d0*/  SHFL.IDX PT, R0, R6, RZ, 0x1f ;  /* 0x00001fff06007589 */ /* 0x000f2200000e0000 */
[----:B------:R-:W-:Y:S01]  /*08e0*/  NOP ;  /* 0x0000000000007918 */ /* 0x000fe20000000000 */
[----:B----4-:R-:W-:-:S13]  /*08f0*/  ISETP.NE.AND P0, PT, R0, 0x4, PT ;  /* 0x000000040000780c */ /* 0x010fda0003f05270 */
[----:B------:R-:W-:Y:S05]  /*0900*/  @P0 BRA `(.L_x_12) ;  /* 0x00000000004c0947 */ /* 0x000fea0003800000 */
[----:B-1----:R-:W1:Y:S01]  /*0910*/  S2UR UR5, SR_CgaCtaId ;  /* 0x00000000000579c3 */ /* 0x002e620000008800 */
[----:B------:R-:W-:Y:S01]  /*0920*/  UMOV UR7, 0xe0 ;  /* 0x000000e000077882 */ /* 0x000fe20000000000 */
[----:B------:R-:W-:Y:S01]  /*0930*/  UMOV UR6, 0x400 ;  /* 0x0000040000067882 */ /* 0x000fe20000000000 */
[----:B------:R-:W-:Y:S01]  /*0940*/  USEL UR7, UR7, 0x100, UP3 ;  /* 0x0000010007077887 */ /* 0x000fe20009800000 */
[----:B------:R-:W-:Y:S01]  /*0950*/  UMOV UR4, 0x1 ;  /* 0x0000000100047882 */ /* 0x000fe20000000000 */
[----:B------:R-:W-:Y:S01]  /*0960*/  ELECT P0, URZ, PT ;  /* 0x0000000000ff782f */ /* 0x000fe20003800000 */
[----:B------:R-:W-:-:S04]  /*0970*/  UIADD3 UR8, UPT, UPT, -UR4, 0x100000, URZ ;  /* 0x0010000004087890 */ /* 0x000fc8000fffe1ff */
[----:B------:R-:W-:Y:S02]  /*0980*/  USHF.L.U32 UR9, UR8, 0xb, URZ ;  /* 0x0000000b08097899 */ /* 0x000fe400080006ff */
[----:B------:R-:W-:Y:S02]  /*0990*/  USHF.L.U32 UR8, UR8, 0x1, URZ ;  /* 0x0000000108087899 */ /* 0x000fe400080006ff */
[----:B-1----:R-:W-:Y:S02]  /*09a0*/  ULEA UR5, UR5, UR6, 0x18 ;  /* 0x0000000605057291 */ /* 0x002fe4000f8ec0ff */
[----:B------:R-:W-:-:S04]  /*09b0*/  UIADD3 UR6, UPT, UPT, -UR7, 0x100000, URZ ;  /* 0x0010000007067890 */ /* 0x000fc8000fffe1ff */
[----:B------:R-:W-:Y:S02]  /*09c0*/  USHF.L.U32 UR7, UR6, 0xb, URZ ;  /* 0x0000000b06077899 */ /* 0x000fe400080006ff */
[----:B------:R-:W-:Y:S01]  /*09d0*/  USHF.L.U32 UR6, UR6, 0x1, URZ ;  /* 0x0000000106067899 */ /* 0x000fe200080006ff */
[----:B------:R-:W1:Y:S03]  /*09e0*/  FENCE.VIEW.ASYNC.S ;  /* 0x00000000000073c6 */ /* 0x000e660000000000 */
[----:B-1----:R4:W1:Y:S08]  /*09f0*/  SYNCS.EXCH.64 URZ, [UR5+0x80], UR8 ;  /* 0x0000800805ff75b2 */ /* 0x0028700008000100 */
[----:B------:R4:W1:Y:S01]  /*0a00*/  SYNCS.EXCH.64 URZ, [UR5+0x90], UR6 ;  /* 0x0000900605ff75b2 */ /* 0x0008620008000100 */
[----:B------:R4:W1:Y:S01]  /*0a10*/  SYNCS.EXCH.64 URZ, [UR5+0x88], UR8 ;  /* 0x0000880805ff75b2 */ /* 0x0008620008000100 */
[----:B------:R4:W1:Y:S02]  /*0a20*/  SYNCS.EXCH.64 URZ, [UR5+0x98], UR6 ;  /* 0x0000980605ff75b2 */ /* 0x0008640008000100 */
[----:B----4-:R-:W-:Y:S01]  /*0a30*/  NOP ;  /* 0x0000000000007918 */ /* 0x010fe20000000000 */
.L_x_12:
        /* <DEDUP_REMOVED lines=20> */
[----:B------:R4:W1:Y:S02]  /*0b80*/  SYNCS.EXCH.64 URZ, [UR6+0xb8], UR4 ;  /* 0x0000b80406ff75b2 */ /* 0x0008640008000100 */
[----:B----4-:R-:W-:Y:S01]  /*0b90*/  NOP ;  /* 0x0000000000007918 */ /* 0x010fe20000000000 */
.L_x_13:
[----:B------:R-:W4:Y:S01]  /*0ba0*/  SHFL.IDX PT, R0, R6, RZ, 0x1f ;  /* 0x00001fff06007589 */ /* 0x000f2200000e0000 */
[----:B------:R-:W1:Y:S01]  /*0bb0*/  S2UR UR48, SR_CTAID.X ;  /* 0x00000000003079c3 */ /* 0x000e620000002500 */
[----:B------:R-:W-:-:S07]  /*0bc0*/  NOP ;  /* 0x0000000000007918 */ /* 0x000fce0000000000 */
[----:B------:R-:W1:Y:S01]  /*0bd0*/  S2UR UR45, SR_CTAID.Y ;  /* 0x00000000002d79c3 */ /* 0x000e620000002600 */
[----:B----4-:R-:W-:-:S13]  /*0be0*/  ISETP.NE.AND P0, PT, R0, 0x3, PT ;  /* 0x000000030000780c */ /* 0x010fda0003f05270 */
[----:B-1----:R-:W-:Y:S05]  /*0bf0*/  @P0 BRA `(.L_x_14) ;  /* 0x0000000000380947 */ /* 0x002fea0003800000 */
        /* <DEDUP_REMOVED lines=9> */
[----:B-1----:R1:W4:Y:S01]  /*0c90*/  SYNCS.EXCH.64 URZ, [UR5+0xc0], UR6 ;  /* 0x0000c00605ff75b2 */ /* 0x0023220008000100 */
[----:B------:R1:W1:Y:S01]  /*0ca0*/  SYNCS.EXCH.64 URZ, [UR5+0xd0], UR6 ;  /* 0x0000d00605ff75b2 */ /* 0x0002620008000100 */
[----:B------:R1:W1:Y:S01]  /*0cb0*/  SYNCS.EXCH.64 URZ, [UR5+0xc8], UR6 ;  /* 0x0000c80605ff75b2 */ /* 0x0002620008000100 */
[----:B------:R1:W1:Y:S01]  /*0cc0*/  SYNCS.EXCH.64 URZ, [UR5+0xd8], UR6 ;  /* 0x0000d80605ff75b2 */ /* 0x0002620008000100 */
[----:B------:R-:W-:Y:S01]  /*0cd0*/  NOP ;  /* 0x0000000000007918 */ /* 0x000fe20000000000 */
.L_x_14:
[----:B------:R-:W-:-:S05]  /*0ce0*/  CS2R.32 R3, SR_CgaSize ;  /* 0x0000000000037805 */ /* 0x000fca0000008a00 */
[----:B------:R-:W-:-:S05]  /*0cf0*/  IMAD R3, R3, -0xa0, RZ ;  /* 0xffffff6003037824 */ /* 0x000fca00078e02ff */
[----:B-1----:R-:W-:-:S14]  /*0d00*/  R2UR UR5, R3 ;  /* 0x00000000030572ca */ /* 0x002fdc00000e0000 */
[----:B------:R-:W1:Y:S01]  /*0d10*/  LDCU UR5, c[0x0][UR5+0x2b0] ;  /* 0x00005600050577ac */ /* 0x000e620008000800 */
[----:B------:R-:W-:Y:S01]  /*0d20*/  I2FP.F32.U32 R0, UR48 ;  /* 0x0000003000007c45 */ /* 0x000fe20008201000 */
[----:B------:R-:W-:Y:S01]  /*0d30*/  NOP ;  /* 0x0000000000007918 */ /* 0x000fe20000000000 */
[----:B------:R-:W-:Y:S02]  /*0d40*/  I2FP.F32.U32 R3, UR45 ;  /* 0x0000002d00037c45 */ /* 0x000fe40008201000 */
[----:B------:R-:W-:-:S05]  /*0d50*/  CS2R.32 R2, SR_CgaSize ;  /* 0x0000000000027805 */ /* 0x000fca0000008a00 */
[----:B------:R-:W-:-:S05]  /*0d60*/  IMAD R2, R2, -0xa0, RZ ;  /* 0xffffff6002027824 */ /* 0x000fca00078e02ff */
[----:B------:R-:W-:-:S14]  /*0d70*/  R2UR UR4, R2 ;  /* 0x00000000020472ca */ /* 0x000fdc00000e0000 */
[----:B------:R-:W2:Y:S01]  /*0d80*/  LDCU UR4, c[0x0][UR4+0x2b4] ;  /* 0x00005680040477ac */ /* 0x000ea20008000800 */
[----:B------:R-:W2:Y:S01]  /*0d90*/  S2UR UR36, SR_CTAID.Z ;  /* 0x00000000002479c3 */ /* 0x000ea20000002700 */
[----:B------:R-:W3:Y:S01]  /*0da0*/  LDCU UR13, c[0x0][0xb24] ;  /* 0x00016480ff0d77ac */ /* 0x000ee20008000800 */
[----:B-1----:R-:W-:Y:S01]  /*0db0*/  FMUL R0, R0, UR5 ;  /* 0x0000000500007c20 */ /* 0x002fe20008400000 */
[----:B------:R-:W-:-:S05]  /*0dc0*/  CS2R.32 R2, SR_CgaSize ;  /* 0x0000000000027805 */ /* 0x000fca0000008a00 */
[----:B------:R-:W-:-:S05]  /*0dd0*/  IMAD R2, R2, -0xa0, RZ ;  /* 0xffffff6002027824 */ /* 0x000fca00078e02ff */
[----:B------:R-:W-:-:S14]  /*0de0*/  R2UR UR5, R2 ;  /* 0x00000000020572ca */ /* 0x000fdc00000e0000 */
[----:B------:R-:W1:Y:S01]  /*0df0*/  LDCU UR5, c[0x0][UR5+0x2a0] ;  /* 0x00005400050577ac */ /* 0x000e620008000800 */
[----:B------:R2:W4:Y:S01]  /*0e00*/  F2I.U32.TRUNC.NTZ R2, R0 ;  /* 0x0000000000027305 */ /* 0x000522000020f000 */
[----:B---3--:R-:W-:Y:S01]  /*0e10*/  UISETP.GE.AND UP0, UPT, UR13, 0x1, UPT ;  /* 0x000000010d00788c */ /* 0x008fe2000bf06270 */
[----:B--2---:R-:W-:Y:S01]  /*0e20*/  FMUL R0, R3, UR4 ;  /* 0x0000000403007c20 */ /* 0x004fe20008400000 */
[----:B------:R-:W-:-:S06]  /*0e30*/  RPCMOV.32 Rpc.LO, R3 ;  /* 0x0000000300007352 */ /* 0x000fcc0000000000 */
[----:B------:R-:W-:-:S05]  /*0e40*/  CS2R.32 R3, SR_CgaSize ;  /* 0x0000000000037805 */ /* 0x000fca0000008a00 */
[----:B------:R-:W-:-:S05]  /*0e50*/  IMAD R3, R3, -0xa0, RZ ;  /* 0xffffff6003037824 */ /* 0x000fca00078e02ff */
[----:B------:R-:W-:Y:S02]  /*0e60*/  R2UR UR4, R3 ;  /* 0x00000000030472ca */ /* 0x000fe400000e0000 */
[----:B------:R-:W-:-:S12]  /*0e70*/  RPCMOV.32 R3, Rpc.LO ;  /* 0x0000000000037353 */ /* 0x000fd80000000000 */
[----:B------:R-:W2:Y:S01]  /*0e80*/  LDCU UR4, c[0x0][UR4+0x2a4] ;  /* 0x00005480040477ac */ /* 0x000ea20008000800 */
[----:B----4-:R-:W-:Y:S01]  /*0e90*/  R2UR UR44, R2 ;  /* 0x00000000022c72ca */ /* 0x010fe200000e0000 */
[----:B------:R-:W3:-:S12]  /*0ea0*/  F2I.U32.TRUNC.NTZ R0, R0 ;  /* 0x0000000000007305 */ /* 0x000ed8000020f000 */
[----:B------:R-:W-:-:S04]  /*0eb0*/  UIADD3 UR44, UPT, UPT, -UR44, URZ, URZ ;  /* 0x000000ff2c2c7290 */ /* 0x000fc8000fffe1ff */
[----:B-1----:R-:W-:Y:S01]  /*0ec0*/  UIMAD UR44, UR5, UR44, UR48 ;  /* 0x0000002c052c72a4 */ /* 0x002fe2000f8e0230 */
[----:B---3--:R-:W-:-:S13]  /*0ed0*/  R2UR UR39, R0 ;  /* 0x00000000002772ca */ /* 0x008fda00000e0000 */
[----:B------:R-:W-:-:S04]  /*0ee0*/  UIADD3 UR39, UPT, UPT, -UR39, URZ, URZ ;  /* 0x000000ff27277290 */ /* 0x000fc8000fffe1ff */
[----:B--2---:R-:W-:Y:S01]  /*0ef0*/  UIMAD UR39, UR4, UR39, UR45 ;  /* 0x00000027042772a4 */ /* 0x004fe2000f8e022d */
[----:B------:R-:W-:Y:S06]  /*0f00*/  BAR.SYNC.DEFER_BLOCKING 0x0 ;  /* 0x0000000000007b1d */ /* 0x000fec0000010000 */
[----:B------:R-:W-:Y:S05]  /*0f10*/  BRA.U !UP0, `(.L_x_15) ;  /* 0x0000000108b87547 */ /* 0x000fea000b800000 */
[----:B------:R-:W1:Y:S01]  /*0f20*/  LDCU.128 UR4, c[0x0][0xb10] ;  /* 0x00016200ff0477ac */ /* 0x000e620008000c00 */
[----:B------:R-:W2:Y:S01]  /*0f30*/  LDCU UR15, c[0x0][0x370] ;  /* 0x00006e00ff0f77ac */ /* 0x000ea20008000800 */
[----:B------:R-:W3:Y:S01]  /*0f40*/  LDCU UR14, c[0x0][0x374] ;  /* 0x00006e80ff0e77ac */ /* 0x000ee20008000800 */
[----:B------:R-:W4:Y:S01]  /*0f50*/  LDCU UR12, c[0x0][0xb0c] ;  /* 0x00016180ff0c77ac */ /* 0x000f220008000800 */
[----:B------:R-:W2:Y:S01]  /*0f60*/  LDCU UR11, c[0x0][0xb20] ;  /* 0x00016400ff0b77ac */ /* 0x000ea20008000800 */
[----:B------:R-:W2:Y:S01]  /*0f70*/  LDCU.64 UR8, c[0x0][0xb28] ;  /* 0x00016500ff0877ac */ /* 0x000ea20008000a00 */
[----:B-1----:R-:W-:Y:S02]  /*0f80*/  UISETP.NE.AND UP0, UPT, UR6, 0x1, UPT ;  /* 0x000000010600788c */ /* 0x002fe4000bf05270 */
[----:B---3--:R-:W-:Y:S02]  /*0f90*/  UIMAD.WIDE.U32 UR18, UR14, UR7, URZ ;  /* 0x000000070e1272a5 */ /* 0x008fe4000f8e00ff */
[----:B------:R-:W-:-:S02]  /*0fa0*/  UISETP.NE.AND UP4, UPT, UR13, 0x1, UPT ;  /* 0x000000010d00788c */ /* 0x000fc4000bf85270 */
[----:B----4-:R-:W-:Y:S02]  /*0fb0*/  UISETP.NE.AND UP1, UPT, UR12, 0x1, UPT ;  /* 0x000000010c00788c */ /* 0x010fe4000bf25270 */
[----:B------:R-:W-:Y:S02]  /*0fc0*/  UIMAD.WIDE.U32 UR20, UR45, UR7, URZ ;  /* 0x000000072d1472a5 */ /* 0x000fe4000f8e00ff */
[----:B--2---:R-:W-:Y:S01]  /*0fd0*/  UIMAD.WIDE.U32 UR16, UR15, UR4, URZ ;  /* 0x000000040f1072a5 */ /* 0x004fe2000f8e00ff */
[----:B------:R-:W-:Y:S01]  /*0fe0*/  UMOV UR7, UR19 ;  /* 0x0000001300077c82 */ /* 0x000fe20008000000 */
[----:B------:R-:W-:Y:S02]  /*0ff0*/  UIMAD.WIDE.U32 UR18, UR48, UR4, URZ ;  /* 0x00000004301272a5 */ /* 0x000fe4000f8e00ff */
[----:B------:R-:W-:-:S03]  /*1000*/  @UP0 USHF.R.U32.HI UR14, URZ, UR11, UR7 ;  /* 0x0000000bff0e0299 */ /* 0x000fc60008011607 */
[----:B------:R-:W-:Y:S02]  /*1010*/  @UP1 USHF.R.U32.HI UR15, URZ, UR5, UR17 ;  /* 0x00000005ff0f1299 */ /* 0x000fe40008011611 */
[----:B------:R-:W-:Y:S02]  /*1020*/  UIMAD.WIDE.U32 UR16, UR14, UR8, URZ ;  /* 0x000000080e1072a5 */ /* 0x000fe4000f8e00ff */
[----:B------:R-:W-:Y:S02]  /*1030*/  USHF.R.U32.HI UR21, URZ, UR11, UR21 ;  /* 0x0000000bff157299 */ /* 0x000fe40008011615 */
[----:B------:R-:W-:Y:S02]  /*1040*/  UIMAD.WIDE.U32 UR22, UR15, UR8, URZ ;  /* 0x000000080f1672a5 */ /* 0x000fe4000f8e00ff */
[----:B------:R-:W-:Y:S02]  /*1050*/  @UP4 USHF.R.U32.HI UR14, URZ, UR9, UR17 ;  /* 0x00000009ff0e4299 */ /* 0x000fe40008011611 */
[----:B------:R-:W-:-:S02]  /*1060*/  USHF.R.U32.HI UR19, URZ, UR5, UR19 ;  /* 0x00000005ff137299 */ /* 0x000fc40008011613 */
[----:B------:R-:W-:Y:S02]  /*1070*/  USEL UR21, UR45, UR21, !UP0 ;  /* 0x000000152d157287 */ /* 0x000fe4000c000000 */
[----:B------:R-:W-:Y:S02]  /*1080*/  @UP4 USHF.R.U32.HI UR15, URZ, UR9, UR23 ;  /* 0x00000009ff0f4299 */ /* 0x000fe40008011617 */
[----:B------:R-:W-:Y:S02]  /*1090*/  UIMAD UR14, UR14, UR13, URZ ;  /* 0x0000000d0e0e72a4 */ /* 0x000fe4000f8e02ff */
[----:B------:R-:W-:Y:S02]  /*10a0*/  USEL UR19, UR48, UR19, !UP1 ;  /* 0x0000001330137287 */ /* 0x000fe4000c800000 */
[----:B------:R-:W-:Y:S02]  /*10b0*/  UIMAD UR4, UR15, UR13, URZ ;  /* 0x0000000d0f0472a4 */ /* 0x000fe4000f8e02ff */
[----:B------:R-:W-:-:S02]  /*10c0*/  UISETP.GE.AND UP0, UPT, UR21, UR14, UPT ;  /* 0x0000000e1500728c */ /* 0x000fc4000bf06270 */
[----:B------:R-:W-:Y:S02]  /*10d0*/  UIMAD.WIDE.U32 UR22, UR21, UR8, URZ ;  /* 0x00000008151672a5 */ /* 0x000fe4000f8e00ff */
[----:B------:R-:W-:Y:S02]  /*10e0*/  UISETP.GE.OR UP0, UPT, UR19, UR4, UP0 ;  /* 0x000000041300728c */ /* 0x000fe40008706670 */
[----:B------:R-:W-:Y:S02]  /*10f0*/  USHF.R.U32.HI UR4, URZ, UR9, UR23 ;  /* 0x00000009ff047299 */ /* 0x000fe40008011617 */
[----:B------:R-:W-:Y:S02]  /*1100*/  UIMAD.WIDE.U32 UR16, UR19, UR8, URZ ;  /* 0x00000008131072a5 */ /* 0x000fe4000f8e00ff */
[----:B------:R-:W-:Y:S02]  /*1110*/  USEL UR4, UR21, UR4, !UP4 ;  /* 0x0000000415047287 */ /* 0x000fe4000e000000 */
[----:B------:R-:W-:-:S02]  /*1120*/  UIADD3 UR5, UPT, UPT, -UR21, URZ, URZ ;  /* 0x000000ff15057290 */ /* 0x000fc4000fffe1ff */
[----:B------:R-:W-:Y:S02]  /*1130*/  UIADD3 UR8, UPT, UPT, -UR4, URZ, URZ ;  /* 0x000000ff04087290 */ /* 0x000fe4000fffe1ff */
[----:B------:R-:W-:Y:S02]  /*1140*/  @!UP0 USHF.R.U32.HI UR9, URZ, UR9, UR17 ;  /* 0x00000009ff098299 */ /* 0x000fe40008011611 */
[----:B------:R-:W-:Y:S02]  /*1150*/  UIMAD UR8, UR13, UR8, UR21 ;  /* 0x000000080d0872a4 */ /* 0x000fe4000f8e0215 */
[----:B------:R-:W-:Y:S02]  /*1160*/  @!UP0 USEL UR9, UR19, UR9, !UP4 ;  /* 0x0000000913098287 */ /* 0x000fe4000e000000 */
[----:B------:R-:W-:Y:S02]  /*1170*/  UIADD3 UR7, UPT, UPT, -UR19, URZ, URZ ;  /* 0x000000ff13077290 */ /* 0x000fe4000fffe1ff */
[----:B------:R-:W-:-:S02]  /*1180*/  @!UP0 UIMAD UR8, UR8, UR15, UR9 ;  /* 0x0000000f080882a4 */ /* 0x000fc4000f8e0209 */
[----:B------:R-:W-:Y:S02]  /*1190*/  @!UP0 UIADD3 UR4, UPT, UPT, UR4, -UR9, URZ ;  /* 0x8000000904048290 */ /* 0x000fe4000fffe0ff */
[----:B------:R-:W-:Y:S02]  /*11a0*/  UIMAD UR5, UR6, UR5, UR45 ;  /* 0x00000005060572a4 */ /* 0x000fe4000f8e022d */
[----:B------:R-:W-:Y:S02]  /*11b0*/  @!UP0 UIMAD UR21, UR4, UR13, UR19 ;  /* 0x0000000d041582a4 */ /* 0x000fe4000f8e0213 */
[----:B------:R-:W-:Y:S01]  /*11c0*/  UIMAD UR7, UR12, UR7, UR48 ;  /* 0x000000070c0772a4 */ /* 0x000fe2000f8e0230 */
[----:B------:R-:W-:Y:S01]  /*11d0*/  @!UP0 UMOV UR19, UR8 ;  /* 0x0000000800138c82 */ /* 0x000fe20008000000 */
[----:B------:R-:W-:Y:S02]  /*11e0*/  UIMAD UR45, UR21, UR6, UR5 ;  /* 0x00000006152d72a4 */ /* 0x000fe4000f8e0205 */
[----:B------:R-:W-:-:S12]  /*11f0*/  UIMAD UR48, UR19, UR12, UR7 ;  /* 0x0000000c133072a4 */ /* 0x000fd8000f8e0207 */
.L_x_15:
[----:B------:R-:W1:Y:S01]  /*1200*/  LDCU UR4, c[0x0][0xb30] ;  /* 0x00016600ff0477ac */ /* 0x000e620008000800 */
[----:B------:R-:W2:Y:S01]  /*1210*/  S2UR UR38, SR_CgaCtaId ;  /* 0x00000000002679c3 */ /* 0x000ea20000008800 */
[----:B-1----:R-:W-:-:S09]  /*1220*/  UISETP.NE.AND UP0, UPT, UR4, 0x1, UPT ;  /* 0x000000010400788c */ /* 0x002fd2000bf05270 */
[----:B--2---:R-:W-:Y:S05]  /*1230*/  BRA.U UP0, `(.L_x_16) ;  /* 0x0000000100407547 */ /* 0x004fea000b800000 */
[----:B------:R-:W1:Y:S01]  /*1240*/  LDCU.128 UR4, c[0x0][0xb10] ;  /* 0x00016200ff0477ac */ /* 0x000e620008000c00 */
[----:B------:R-:W2:Y:S01]  /*1250*/  LDCU UR9, c[0x0][0xb0c] ;  /* 0x00016180ff0977ac */ /* 0x000ea20008000800 */
[----:B------:R-:W3:Y:S01]  /*1260*/  LDCU UR8, c[0x0][0xb20] ;  /* 0x00016400ff0877ac */ /* 0x000ee20008000800 */
[----:B-1----:R-:W-:Y:S02]  /*1270*/  UIMAD.WIDE.U32 UR14, UR48, UR4, URZ ;  /* 0x00000004300e72a5 */ /* 0x002fe4000f8e00ff */
[----:B------:R-:W-:Y:S02]  /*1280*/  UIMAD.WIDE.U32 UR12, UR45, UR7, URZ ;  /* 0x000000072d0c72a5 */ /* 0x000fe4000f8e00ff */
[----:B--2---:R-:W-:Y:S02]  /*1290*/  UISETP.NE.AND UP1, UPT, UR9, 0x1, UPT ;  /* 0x000000010900788c */ /* 0x004fe4000bf25270 */
[----:B------:R-:W-:Y:S01]  /*12a0*/  UISETP.NE.AND UP0, UPT, UR6, 0x1, UPT ;  /* 0x000000010600788c */ /* 0x000fe2000bf05270 */
[----:B------:R-:W-:Y:S01]  /*12b0*/  UMOV UR7, UR15 ;  /* 0x0000000f00077c82 */ /* 0x000fe20008000000 */
[----:B---3--:R-:W-:-:S02]  /*12c0*/  USHF.R.U32.HI UR8, URZ, UR8, UR13 ;  /* 0x00000008ff087299 */ /* 0x008fc4000801160d */
[----:B------:R-:W-:Y:S02]  /*12d0*/  USHF.R.U32.HI UR5, URZ, UR5, UR7 ;  /* 0x00000005ff057299 */ /* 0x000fe40008011607 */
[----:B------:R-:W-:Y:S02]  /*12e0*/  USEL UR8, UR45, UR8, !UP0 ;  /* 0x000000082d087287 */ /* 0x000fe4000c000000 */
[----:B------:R-:W-:-:S04]  /*12f0*/  USEL UR5, UR48, UR5, !UP1 ;  /* 0x0000000530057287 */ /* 0x000fc8000c800000 */
[----:B------:R-:W-:Y:S02]  /*1300*/  UIADD3 UR4, UPT, UPT, UR5, -UR8, URZ ;  /* 0x8000000805047290 */ /* 0x000fe4000fffe0ff */
[----:B------:R-:W-:Y:S02]  /*1310*/  UIADD3 UR5, UPT, UPT, -UR5, UR8, URZ ;  /* 0x0000000805057290 */ /* 0x000fe4000fffe1ff */
[----:B------:R-:W-:Y:S02]  /*1320*/  UIMAD UR45, UR4, UR6, UR45 ;  /* 0x00000006042d72a4 */ /* 0x000fe4000f8e022d */
[----:B------:R-:W-:-:S12]  /*1330*/  UIMAD UR48, UR5, UR9, UR48 ;  /* 0x00000009053072a4 */ /* 0x000fd8000f8e0230 */
.L_x_16:
[----:B------:R-:W-:Y:S01]  /*1340*/  BAR.SYNC.DEFER_BLOCKING 0x0 ;  /* 0x0000000000007b1d */ /* 0x000fe20000010000 */
[----:B------:R-:W-:Y:S01]  /*1350*/  UISETP.NE.AND UP0, UPT, UR10, 0x2, UPT ;  /* 0x000000020a00788c */ /* 0x000fe2000bf05270 */
[----:B------:R-:W-:Y:S02]  /*1360*/  ISETP.NE.OR P2, PT, R4, 0x2, !P2 ;  /* 0x000000020400780c */ /* 0x000fe40005745670 */
[----:B------:R-:W-:Y:S02]  /*1370*/  LOP3.LUT R14, R5, 0x1f, RZ, 0xc0, !PT ;  /* 0x0000001f050e7812 */ /* 0x000fe400078ec0ff */
[----:B------:R-:W1:Y:S04]  /*1380*/  LDCU UR37, c[0x0][0xb24] ;  /* 0x00016480ff2577ac */ /* 0x000e680008000800 */
[----:B------:R-:W-:Y:S05]  /*1390*/  BRA.U UP0, `(.L_x_17) ;  /* 0x0000001100447547 */ /* 0x000fea000b800000 */
[----:B------:R-:W2:Y:S01]  /*13a0*/  LDCU UR26, c[0x0][0x38c] ;  /* 0x00007180ff1a77ac */ /* 0x000ea20008000800 */
[----:B------:R-:W-:Y:S01]  /*13b0*/  HFMA2 R9, -RZ, RZ, 0, 0 ;  /* 0x00000000ff097431 */ /* 0x000fe200000001ff */
[----:B------:R-:W-:Y:S01]  /*13c0*/  ISETP.EQ.OR P1, PT, R14, RZ, P2 ;  /* 0x000000ff0e00720c */ /* 0x000fe20001722670 */
[----:B------:R-:W-:Y:S01]  /*13d0*/  IMAD.MOV.U32 R0, RZ, RZ, 0x1 ;  /* 0x00000001ff007424 */ /* 0x000fe200078e00ff */
[----:B------:R-:W-:Y:S01]  /*13e0*/  MOV R10, RZ ;  /* 0x000000ff000a7202 */ /* 0x000fe20000000f00 */
[----:B------:R-:W-:Y:S01]  /*13f0*/  IMAD.MOV.U32 R12, RZ, RZ, RZ ;  /* 0x000000ffff0c7224 */ /* 0x000fe200078e00ff */
[----:B------:R-:W3:Y:S01]  /*1400*/  LDCU UR21, c[0x0][0x370] ;  /* 0x00006e00ff1577ac */ /* 0x000ee20008000800 */
[----:B------:R-:W-:Y:S01]  /*1410*/  IMAD.MOV.U32 R11, RZ, RZ, 0x1 ;  /* 0x00000001ff0b7424 */ /* 0x000fe200078e00ff */
[----:B------:R-:W4:Y:S01]  /*1420*/  LDCU.64 UR30, c[0x0][0x348] ;  /* 0x00006900ff1e77ac */ /* 0x000f220008000a00 */
[----:B------:R-:W1:Y:S01]  /*1430*/  LDCU UR15, c[0x0][0x374] ;  /* 0x00006e80ff0f77ac */ /* 0x000e620008000800 */
[----:B--2---:R-:W-:Y:S01]  /*1440*/  UIADD3 UR4, UPT, UPT, UR26, 0x3f, URZ ;  /* 0x0000003f1a047890 */ /* 0x004fe2000fffe0ff */
[----:B------:R-:W-:-:S03]  /*1450*/  UMOV UR24, URZ ;  /* 0x000000ff00187c82 */ /* 0x000fc60008000000 */
[----:B------:R-:W-:-:S04]  /*1460*/  USHF.R.S32.HI UR28, URZ, 0x1f, UR4 ;  /* 0x0000001fff1c7899 */ /* 0x000fc80008011404 */
[----:B------:R-:W-:Y:S02]  /*1470*/  ULEA.HI UR28, UR28, UR4, URZ, 0x6 ;  /* 0x000000041c1c7291 */ /* 0x000fe4000f8f30ff */
[----:B------:R-:W-:Y:S02]  /*1480*/  UIADD3 UR4, UPT, UPT, UR26, -0x1, URZ ;  /* 0xffffffff1a047890 */ /* 0x000fe4000fffe0ff */
[----:B------:R-:W-:Y:S02]  /*1490*/  USHF.R.S32.HI UR28, URZ, 0x6, UR28 ;  /* 0x00000006ff1c7899 */ /* 0x000fe4000801141c */
[----:B------:R-:W-:Y:S02]  /*14a0*/  UISETP.GE.U32.AND UP1, UPT, UR4, -0x7f, UPT ;  /* 0xffffff810400788c */ /* 0x000fe4000bf26070 */
[----:B------:R-:W-:Y:S02]  /*14b0*/  UISETP.LT.U32.AND UP0, UPT, UR28, 0x3, UPT ;  /* 0x000000031c00788c */ /* 0x000fe4000bf01070 */
[----:B------:R-:W-:-:S02]  /*14c0*/  UIADD3 UR26, UPT, UPT, UR26, 0x7e, URZ ;  /* 0x0000007e1a1a7890 */ /* 0x000fc4000fffe0ff */
[----:B------:R-:W-:-:S04]  /*14d0*/  USEL UR27, UR28, 0x3, UP0 ;  /* 0x000000031c1b7887 */ /* 0x000fc80008000000 */
[----:B------:R-:W-:Y:S02]  /*14e0*/  UIADD3 UR14, UPT, UPT, UR27, -0x1, URZ ;  /* 0xffffffff1b0e7890 */ /* 0x000fe4000fffe0ff */
[----:B------:R-:W-:Y:S02]  /*14f0*/  @UP1 UIADD3 UR14, UPT, UPT, UR27, URZ, URZ ;  /* 0x000000ff1b0e1290 */ /* 0x000fe4000fffe0ff */
[----:B------:R-:W-:Y:S02]  /*1500*/  UIADD3 UR25, UPT, UPT, UR28, -UR27, URZ ;  /* 0x8000001b1c197290 */ /* 0x000fe4000fffe0ff */
[----:B-1-34-:R-:W-:-:S12]  /*1510*/  UIADD3 UR14, UPT, UPT, UR14, 0x1, URZ ;  /* 0x000000010e0e7890 */ /* 0x01afd8000fffe0ff */
.L_x_35:
[----:B------:R-:W-:Y:S01]  /*1520*/  UISETP.NE.AND UP0, UPT, UR38, URZ, UPT ;  /* 0x000000ff2600728c */ /* 0x000fe2000bf05270 */
[----:B------:R-:W1:Y:S08]  /*1530*/  S2UR UR38, SR_CgaCtaId ;  /* 0x00000000002679c3 */ /* 0x000e700000008800 */
[----:B------:R-:W-:Y:S05]  /*1540*/  BRA.U UP0, `(.L_x_18) ;  /* 0x0000000100347547 */ /* 0x000fea000b800000 */
[----:B------:R-:W2:Y:S01]  /*1550*/  S2R R2, SR_CgaCtaId ;  /* 0x0000000000027919 */ /* 0x000ea20000008800 */
[----:B------:R-:W-:-:S04]  /*1560*/  MOV R3, 0x400 ;  /* 0x0000040000037802 */ /* 0x000fc80000000f00 */
[----:B--2---:R-:W-:Y:S02]  /*1570*/  LEA R2, R2, R3, 0x18 ;  /* 0x0000000302027211 */ /* 0x004fe400078ec0ff */
[----:B------:R-:W-:-:S03]  /*1580*/  SHF.L.U32 R3, R11, 0x1f, RZ ;  /* 0x0000001f0b037819 */ /* 0x000fc600000006ff */
[----:B------:R-:W-:-:S04]  /*1590*/  IMAD R2, R10, 0x8, R2 ;  /* 0x000000080a027824 */ /* 0x000fc800078e0202 */
[----:B------:R-:W2:Y:S02]  /*15a0*/  SYNCS.PHASECHK.TRANS64.TRYWAIT P0, [R2+URZ+0xd0], R3 ;  /* 0x0000d003020075a7 */ /* 0x000ea400080011ff */
[----:B--2---:R-:W-:Y:S05]  /*15b0*/  @!P0 BRA `(.L_x_19) ;  /* 0x000000c400848947 */ /* 0x004fea0003800000 */
.L_x_304:
[----:B------:R2:W-:Y:S02]  /*15c0*/  SYNCS.ARRIVE.TRANS64.A1T0 RZ, [R2+URZ+0xc0], RZ ;  /* 0x0000c0ff02ff79a7 */ /* 0x0005e400081000ff */
[----:B--2---:R-:W-:-:S05]  /*15d0*/  VIADD R2, R10, 0x1 ;  /* 0x000000010a027836 */ /* 0x004fca0000000000 */
[----:B------:R-:W-:-:S04]  /*15e0*/  ISETP.NE.AND P0, PT, R2, 0x2, PT ;  /* 0x000000020200780c */ /* 0x000fc80003f05270 */
[----:B------:R-:W-:Y:S02]  /*15f0*/  SEL R3, RZ, 0x1, P0 ;  /* 0x00000001ff037807 */ /* 0x000fe40000000000 */
[----:B------:R-:W-:Y:S02]  /*1600*/  SEL R10, R2, RZ, P0 ;  /* 0x000000ff020a7207 */ /* 0x000fe40000000000 */
[----:B------:R-:W-:-:S07]  /*1610*/  LOP3.LUT R11, R11, R3, RZ, 0x3c, !PT ;  /* 0x000000030b0b7212 */ /* 0x000fce00078e3cff */
.L_x_18:
[----:B------:R-:W-:Y:S01]  /*1620*/  UMOV UR13, 0x400 ;  /* 0x00000400000d7882 */ /* 0x000fe20000000000 */
[----:B------:R-:W-:Y:S01]  /*1630*/  SHF.L.U32 R2, R0, 0x1f, RZ ;  /* 0x0000001f00027819 */ /* 0x000fe200000006ff */
[----:B-1----:R-:W-:Y:S02]  /*1640*/  ULEA UR13, UR38, UR13, 0x18 ;  /* 0x0000000d260d7291 */ /* 0x002fe4000f8ec0ff */
[----:B------:R-:W-:Y:S02]  /*1650*/  UISETP.GE.U32.AND UP0, UPT, UR26, 0x7f, UPT ;  /* 0x0000007f1a00788c */ /* 0x000fe4000bf06070 */
[----:B------:R-:W-:Y:S02]  /*1660*/  ULEA UR4, UR24, UR13, 0x3 ;  /* 0x0000000d18047291 */ /* 0x000fe4000f8e18ff */
[----:B------:R-:W-:Y:S02]  /*1670*/  USHF.L.U32 UR35, UR48, 0x7, URZ ;  /* 0x0000000730237899 */ /* 0x000fe400080006ff */
[----:B------:R-:W-:Y:S01]  /*1680*/  USHF.L.U32 UR11, UR45, 0x8, URZ ;  /* 0x000000082d0b7899 */ /* 0x000fe200080006ff */
[----:B------:R-:W-:-:S04]  /*1690*/  UMOV UR5, URZ ;  /* 0x000000ff00057c82 */ /* 0x000fc80008000000 */
[----:B------:R1:W2:Y:S01]  /*16a0*/  SYNCS.PHASECHK.TRANS64.TRYWAIT P0, [UR4+0x18], R2 ;  /* 0x00001802ff0075a7 */ /* 0x0002a20008001104 */
[----:B------:R-:W-:Y:S06]  /*16b0*/  BRA.U !UP0, `(.L_x_20) ;  /* 0x0000000108a87547 */ /* 0x000fec000b800000 */
[----:B------:R-:W-:Y:S01]  /*16c0*/  UMOV UR4, URZ ;  /* 0x000000ff00047c82 */ /* 0x000fe20008000000 */
[----:B------:R-:W-:-:S05]  /*16d0*/  UMOV UR20, UR24 ;  /* 0x0000001800147c82 */ /* 0x000fca0008000000 */
.L_x_25:
[----:B---3--:R-:W-:Y:S01]  /*16e0*/  ULEA UR33, UR20, UR13, 0x3 ;  /* 0x0000000d14217291 */ /* 0x008fe2000f8e18ff */
[----:B--2---:R-:W-:Y:S01]  /*16f0*/  @!P2 MOV R3, 0xc000 ;  /* 0x0000c0000003a802 */ /* 0x004fe20000000f00 */
[----:B--2-4-:R-:W-:Y:S10]  /*1700*/  @P0 BRA `(.L_x_21) ;  /* 0x00000000000c0947 */ /* 0x014ff40003800000 */
[----:B-1----:R-:W-:-:S04]  /*1710*/  SHF.L.U32 R2, R0, 0x1f, RZ ;  /* 0x0000001f00027819 */ /* 0x002fc800000006ff */
[----:B------:R-:W1:Y:S02]  /*1720*/  SYNCS.PHASECHK.TRANS64.TRYWAIT P0, [UR33+0x18], R2 ;  /* 0x00001802ff0075a7 */ /* 0x000e640008001121 */
[----:B-1----:R-:W-:Y:S05]  /*1730*/  @!P0 BRA `(.L_x_22) ;  /* 0x000000c400388947 */ /* 0x002fea0003800000 */
.L_x_21:
[----:B------:R2:W-:Y:S01]  /*1740*/  @!P2 SYNCS.ARRIVE.TRANS64 RZ, [UR33], R3 ;  /* 0x00000003ffffa9a7 */ /* 0x0005e20008000021 */
[----:B------:R-:W-:Y:S04]  /*1750*/  BSSY.RECONVERGENT B0, `(.L_x_23) ;  /* 0x0000003000007945 */ /* 0x000fe80003800200 */
[----:B------:R-:W-:Y:S05]  /*1760*/  @P1 BRA `(.L_x_24) ;  /* 0x0000000000041947 */ /* 0x000fea0003800000 */
[----:B------:R-:W-:Y:S05]  /*1770*/  BPT.TRAP 0x1 ;  /* 0x000000040000795c */ /* 0x000fea0000300000 */
.L_x_24:
[----:B------:R-:W-:Y:S05]  /*1780*/  BSYNC.RECONVERGENT B0 ;  /* 0x0000000000007941 */ /* 0x000fea0003800200 */
.L_x_23:
[----:B------:R-:W-:Y:S02]  /*1790*/  UIADD3 UR24, UPT, UPT, UR20, 0x1, URZ ;  /* 0x0000000114187890 */ /* 0x000fe4000fffe0ff */
[----:B------:R-:W-:Y:S02]  /*17a0*/  ULEA UR32, UR20, UR13, 0xe ;  /* 0x0000000d14207291 */ /* 0x000fe4000f8e70ff */
[----:B------:R-:W-:Y:S02]  /*17b0*/  UISETP.NE.AND UP0, UPT, UR24, 0x3, UPT ;  /* 0x000000031800788c */ /* 0x000fe4000bf05270 */
[----:B------:R-:W-:Y:S02]  /*17c0*/  UIADD3 UR18, UP1, UPT, UR30, 0x80, URZ ;  /* 0x000000801e127890 */ /* 0x000fe4000ff3e0ff */
[----:B------:R-:W-:Y:S02]  /*17d0*/  USEL UR6, URZ, 0x1, UP0 ;  /* 0x00000001ff067887 */ /* 0x000fe40008000000 */
[----:B------:R-:W-:-:S02]  /*17e0*/  USEL UR24, UR24, URZ, UP0 ;  /* 0x000000ff18187287 */ /* 0x000fc40008000000 */
[----:B------:R-:W-:Y:S02]  /*17f0*/  ULEA UR8, UR20, UR13, 0xf ;  /* 0x0000000d14087291 */ /* 0x000fe4000f8e78ff */
[----:B------:R-:W-:Y:S01]  /*1800*/  UIADD3 UR16, UP0, UPT, UR30, 0x180, URZ ;  /* 0x000001801e107890 */ /* 0x000fe2000ff1e0ff */
[----:B------:R-:W-:Y:S01]  /*1810*/  LOP3.LUT R0, R0, UR6, RZ, 0x3c, !PT ;  /* 0x0000000600007c12 */ /* 0x000fe2000f8e3cff */
[----:B------:R-:W-:Y:S02]  /*1820*/  ULEA UR5, UR24, UR13, 0x3 ;  /* 0x0000000d18057291 */ /* 0x000fe4000f8e18ff */
[----:B------:R-:W-:Y:S01]  /*1830*/  USHF.L.U32 UR34, UR4, 0x6, URZ ;  /* 0x0000000604227899 */ /* 0x000fe200080006ff */
[----:B-1----:R-:W-:Y:S01]  /*1840*/  SHF.L.U32 R2, R0, 0x1f, RZ ;  /* 0x0000001f00027819 */ /* 0x002fe200000006ff */
[----:B------:R-:W-:Y:S02]  /*1850*/  UIADD3.X UR19, UPT, UPT, URZ, UR31, URZ, UP1, !UPT ;  /* 0x0000001fff137290 */ /* 0x000fe40008ffe4ff */
[----:B------:R-:W-:-:S02]  /*1860*/  UIADD3 UR32, UPT, UPT, UR32, 0x10800, URZ ;  /* 0x0001080020207890 */ /* 0x000fc4000fffe0ff */
[----:B------:R-:W-:Y:S01]  /*1870*/  UIADD3 UR8, UPT, UPT, UR8, 0x1c800, URZ ;  /* 0x0001c80008087890 */ /* 0x000fe2000fffe0ff */
[----:B------:R3:W4:Y:S01]  /*1880*/  SYNCS.PHASECHK.TRANS64.TRYWAIT P0, [UR5+0x18], R2 ;  /* 0x00001802ff0075a7 */ /* 0x0007220008001105 */
[----:B------:R-:W-:Y:S01]  /*1890*/  UIADD3.X UR17, UPT, UPT, URZ, UR31, URZ, UP0, !UPT ;  /* 0x0000001fff117290 */ /* 0x000fe200087fe4ff */
[----:B------:R-:W-:Y:S01]  /*18a0*/  UMOV UR6, 0x0 ;  /* 0x0000000000067882 */ /* 0x000fe20000000000 */
[----:B------:R-:W-:Y:S01]  /*18b0*/  UMOV UR7, 0x10000000 ;  /* 0x1000000000077882 */ /* 0x000fe20000000000 */
[----:B------:R-:W-:Y:S01]  /*18c0*/  UMOV UR12, UR36 ;  /* 0x00000024000c7c82 */ /* 0x000fe20008000000 */
[----:B------:R-:W-:Y:S01]  /*18d0*/  UMOV UR9, UR33 ;  /* 0x0000002100097c82 */ /* 0x000fe20008000000 */
[----:B------:R-:W-:Y:S01]  /*18e0*/  UMOV UR10, UR34 ;  /* 0x00000022000a7c82 */ /* 0x000fe20008000000 */
[----:B------:R3:W-:Y:S01]  /*18f0*/  UTMALDG.3D [UR32], [UR18], desc[UR6] ;  /* 0x00000620120075b4 */ /* 0x0007e20008011000 */
[----:B------:R-:W-:Y:S01]  /*1900*/  UIADD3 UR4, UPT, UPT, UR4, 0x1, URZ ;  /* 0x0000000104047890 */ /* 0x000fe2000fffe0ff */
[----:B------:R-:W-:Y:S01]  /*1910*/  UMOV UR5, UR14 ;  /* 0x0000000e00057c82 */ /* 0x000fe20008000000 */
[----:B------:R-:W-:-:S02]  /*1920*/  UMOV UR20, UR24 ;  /* 0x0000001800147c82 */ /* 0x000fc40008000000 */
[----:B------:R-:W-:Y:S01]  /*1930*/  UISETP.NE.AND UP0, UPT, UR4, UR14, UPT ;  /* 0x0000000e0400728c */ /* 0x000fe2000bf05270 */
[----:B------:R3:W-:Y:S08]  /*1940*/  UTMALDG.3D [UR8], [UR16], desc[UR6] ;  /* 0x00000608100075b4 */ /* 0x0007f00008011000 */
[----:B------:R-:W-:Y:S05]  /*1950*/  BRA.U UP0, `(.L_x_25) ;  /* 0xfffffffd00607547 */ /* 0x000fea000b83ffff */
.L_x_20:
[----:B--2-4-:R-:W-:Y:S01]  /*1960*/  PLOP3.LUT P0, PT, PT, PT, UP3, 0x80, 0x8 ;  /* 0x000000000008781c */ /* 0x014fe20003f0f038 */
[----:B------:R-:W-:Y:S01]  /*1970*/  ULEA UR4, UR24, UR13, 0x3 ;  /* 0x0000000d18047291 */ /* 0x000fe2000f8e18ff */
[----:B-1-3--:R-:W-:Y:S01]  /*1980*/  SHF.L.U32 R2, R0, 0x1f, RZ ;  /* 0x0000001f00027819 */ /* 0x00afe200000006ff */
[----:B------:R-:W-:-:S10]  /*1990*/  UISETP.GT.AND UP0, UPT, UR28, UR27, UPT ;  /* 0x0000001b1c00728c */ /* 0x000fd4000bf04270 */
[----:B------:R-:W-:Y:S01]  /*19a0*/  @!P0 SYNCS.ARRIVE.TRANS64.A1T0 RZ, [UR13+0x78], RZ ;  /* 0x000078ffffff89a7 */ /* 0x000fe2000810000d */
[----:B------:R1:W2:Y:S01]  /*19b0*/  SYNCS.PHASECHK.TRANS64.TRYWAIT P0, [UR4+0x18], R2 ;  /* 0x00001802ff0075a7 */ /* 0x0002a20008001104 */
[----:B------:R-:W-:Y:S05]  /*19c0*/  BRA.U !UP0, `(.L_x_26) ;  /* 0x0000000108ac7547 */ /* 0x000fea000b800000 */
[----:B------:R-:W-:Y:S01]  /*19d0*/  UIADD3 UR4, UPT, UPT, UR25, UR5, URZ ;  /* 0x0000000519047290 */ /* 0x000fe2000fffe0ff */
[----:B------:R-:W-:-:S11]  /*19e0*/  UMOV UR29, UR24 ;  /* 0x00000018001d7c82 */ /* 0x000fd60008000000 */
.L_x_31:
[----:B------:R-:W-:Y:S01]  /*19f0*/  ULEA UR17, UR29, UR13, 0x3 ;  /* 0x0000000d1d117291 */ /* 0x000fe2000f8e18ff */
[----:B--2---:R-:W-:Y:S01]  /*1a00*/  @!P2 MOV R3, 0xc000 ;  /* 0x0000c0000003a802 */ /* 0x004fe20000000f00 */
[----:B--2-4-:R-:W-:Y:S10]  /*1a10*/  @P0 BRA `(.L_x_27) ;  /* 0x00000000000c0947 */ /* 0x014ff40003800000 */
[----:B-1----:R-:W-:-:S04]  /*1a20*/  SHF.L.U32 R2, R0, 0x1f, RZ ;  /* 0x0000001f00027819 */ /* 0x002fc800000006ff */
[----:B------:R-:W1:Y:S02]  /*1a30*/  SYNCS.PHASECHK.TRANS64.TRYWAIT P0, [UR17+0x18], R2 ;  /* 0x00001802ff0075a7 */ /* 0x000e640008001111 */
[----:B-1----:R-:W-:Y:S05]  /*1a40*/  @!P0 BRA `(.L_x_28) ;  /* 0x000000c0008c8947 */ /* 0x002fea0003800000 */
.L_x_27:
[----:B------:R2:W-:Y:S01]  /*1a50*/  @!P2 SYNCS.ARRIVE.TRANS64 RZ, [UR17], R3 ;  /* 0x00000003ffffa9a7 */ /* 0x0005e20008000011 */
[----:B------:R-:W-:Y:S04]  /*1a60*/  BSSY.RECONVERGENT B0, `(.L_x_29) ;  /* 0x0000003000007945 */ /* 0x000fe80003800200 */
[----:B------:R-:W-:Y:S05]  /*1a70*/  @P1 BRA `(.L_x_30) ;  /* 0x0000000000041947 */ /* 0x000fea0003800000 */
[----:B------:R-:W-:Y:S05]  /*1a80*/  BPT.TRAP 0x1 ;  /* 0x000000040000795c */ /* 0x000fea0000300000 */
.L_x_30:
[----:B------:R-:W-:Y:S05]  /*1a90*/  BSYNC.RECONVERGENT B0 ;  /* 0x0000000000007941 */ /* 0x000fea0003800200 */
.L_x_29:
[----:B------:R-:W-:Y:S02]  /*1aa0*/  UIADD3 UR24, UPT, UPT, UR29, 0x1, URZ ;  /* 0x000000011d187890 */ /* 0x000fe4000fffe0ff */
[----:B------:R-:W-:Y:S02]  /*1ab0*/  ULEA UR16, UR29, UR13, 0xe ;  /* 0x0000000d1d107291 */ /* 0x000fe4000f8e70ff */
[----:B------:R-:W-:Y:S02]  /*1ac0*/  UISETP.NE.AND UP0, UPT, UR24, 0x3, UPT ;  /* 0x000000031800788c */ /* 0x000fe4000bf05270 */
[----:B------:R-:W-:Y:S02]  /*1ad0*/  UIADD3 UR40, UP1, UPT, UR30, 0x80, URZ ;  /* 0x000000801e287890 */ /* 0x000fe4000ff3e0ff */
[----:B------:R-:W-:Y:S02]  /*1ae0*/  USEL UR7, URZ, 0x1, UP0 ;  /* 0x00000001ff077887 */ /* 0x000fe40008000000 */
[----:B------:R-:W-:-:S02]  /*1af0*/  USEL UR24, UR24, URZ, UP0 ;  /* 0x000000ff18187287 */ /* 0x000fc40008000000 */
[----:B------:R-:W-:Y:S02]  /*1b00*/  ULEA UR8, UR29, UR13, 0xf ;  /* 0x0000000d1d087291 */ /* 0x000fe4000f8e78ff */
[----:B------:R-:W-:Y:S01]  /*1b10*/  ULEA UR6, UR24, UR13, 0x3 ;  /* 0x0000000d18067291 */ /* 0x000fe2000f8e18ff */
[----:B------:R-:W-:Y:S01]  /*1b20*/  LOP3.LUT R0, R0, UR7, RZ, 0x3c, !PT ;  /* 0x0000000700007c12 */ /* 0x000fe2000f8e3cff */
[----:B------:R-:W-:Y:S02]  /*1b30*/  UIADD3 UR32, UP0, UPT, UR30, 0x180, URZ ;  /* 0x000001801e207890 */ /* 0x000fe4000ff1e0ff */
[----:B------:R-:W-:Y:S01]  /*1b40*/  USHF.L.U32 UR18, UR5, 0x6, URZ ;  /* 0x0000000605127899 */ /* 0x000fe200080006ff */
[----:B-1----:R-:W-:Y:S01]  /*1b50*/  SHF.L.U32 R2, R0, 0x1f, RZ ;  /* 0x0000001f00027819 */ /* 0x002fe200000006ff */
[----:B------:R-:W-:Y:S02]  /*1b60*/  UIADD3 UR16, UPT, UPT, UR16, 0x10800, URZ ;  /* 0x0001080010107890 */ /* 0x000fe4000fffe0ff */
[----:B------:R-:W-:Y:S01]  /*1b70*/  UIADD3.X UR41, UPT, UPT, URZ, UR31, URZ, UP1, !UPT ;  /* 0x0000001fff297290 */ /* 0x000fe20008ffe4ff */
[----:B------:R3:W4:Y:S01]  /*1b80*/  SYNCS.PHASECHK.TRANS64.TRYWAIT P0, [UR6+0x18], R2 ;  /* 0x00001802ff0075a7 */ /* 0x0007220008001106 */
[----:B------:R-:W-:-:S02]  /*1b90*/  UIADD3 UR8, UPT, UPT, UR8, 0x1c800, URZ ;  /* 0x0001c80008087890 */ /* 0x000fc4000fffe0ff */
[----:B------:R-:W-:Y:S01]  /*1ba0*/  UIADD3.X UR33, UPT, UPT, URZ, UR31, URZ, UP0, !UPT ;  /* 0x0000001fff217290 */ /* 0x000fe200087fe4ff */
[----:B------:R-:W-:Y:S01]  /*1bb0*/  UMOV UR6, 0x0 ;  /* 0x0000000000067882 */ /* 0x000fe20000000000 */
[----:B------:R-:W-:Y:S01]  /*1bc0*/  UMOV UR7, 0x10000000 ;  /* 0x1000000000077882 */ /* 0x000fe20000000000 */
[----:B------:R-:W-:Y:S01]  /*1bd0*/  UMOV UR19, UR35 ;  /* 0x0000002300137c82 */ /* 0x000fe20008000000 */
[----:B------:R-:W-:Y:S01]  /*1be0*/  UMOV UR20, UR36 ;  /* 0x0000002400147c82 */ /* 0x000fe20008000000 */
[----:B------:R-:W-:Y:S01]  /*1bf0*/  UMOV UR12, UR36 ;  /* 0x00000024000c7c82 */ /* 0x000fe20008000000 */
[----:B------:R-:W-:Y:S01]  /*1c00*/  UMOV UR9, UR17 ;  /* 0x0000001100097c82 */ /* 0x000fe20008000000 */
[----:B------:R-:W-:Y:S01]  /*1c10*/  UMOV UR10, UR18 ;  /* 0x00000012000a7c82 */ /* 0x000fe20008000000 */
[----:B------:R3:W-:Y:S01]  /*1c20*/  UTMALDG.3D [UR16], [UR40], desc[UR6] ;  /* 0x00000610280075b4 */ /* 0x0007e20008011000 */
[----:B------:R-:W-:Y:S01]  /*1c30*/  UIADD3 UR5, UPT, UPT, UR5, 0x1, URZ ;  /* 0x0000000105057890 */ /* 0x000fe2000fffe0ff */
[----:B------:R-:W-:-:S03]  /*1c40*/  UMOV UR29, UR24 ;  /* 0x00000018001d7c82 */ /* 0x000fc60008000000 */
[----:B------:R-:W-:Y:S01]  /*1c50*/  UISETP.NE.AND UP0, UPT, UR5, UR4, UPT ;  /* 0x000000040500728c */ /* 0x000fe2000bf05270 */
[----:B------:R3:W-:Y:S08]  /*1c60*/  UTMALDG.3D [UR8], [UR32], desc[UR6] ;  /* 0x00000608200075b4 */ /* 0x0007f00008011000 */
[----:B---3--:R-:W-:Y:S05]  /*1c70*/  BRA.U UP0, `(.L_x_31) ;  /* 0xfffffffd005c7547 */ /* 0x008fea000b83ffff */
.L_x_26:
[C---:B--2---:R-:W-:Y:S01]  /*1c80*/  LEA R3, R9.reuse, UR13, 0x3 ;  /* 0x0000000d09037c11 */ /* 0x044fe2000f8e18ff */
[----:B------:R-:W-:Y:S01]  /*1c90*/  NOP ;  /* 0x0000000000007918 */ /* 0x000fe20000000000 */
[----:B-1----:R-:W-:Y:S02]  /*1ca0*/  SHF.L.U32 R2, R12, 0x1f, RZ ;  /* 0x0000001f0c027819 */ /* 0x002fe400000006ff */
[----:B------:R-:W-:Y:S02]  /*1cb0*/  LEA R4, R9, UR13, 0x4 ;  /* 0x0000000d09047c11 */ /* 0x000fe4000f8e20ff */
[----:B----4-:R-:W1:Y:S02]  /*1cc0*/  SYNCS.PHASECHK.TRANS64.TRYWAIT P0, [R3+URZ+0x80], R2 ;  /* 0x00008002030075a7 */ /* 0x010e6400080011ff */
[----:B-1----:R-:W-:Y:S05]  /*1cd0*/  @!P0 BRA `(.L_x_32) ;  /* 0x000000c000008947 */ /* 0x002fea0003800000 */
.L_x_307:
[----:B------:R-:W2:Y:S01]  /*1ce0*/  LDS.128 R4, [R4+0xf0] ;  /* 0x0000f00004047984 */ /* 0x000ea20000000c00 */
[----:B------:R-:W-:Y:S01]  /*1cf0*/  UISETP.GE.AND UP0, UPT, UR37, 0x1, UPT ;  /* 0x000000012500788c */ /* 0x000fe2000bf06270 */
[----:B------:R-:W-:Y:S01]  /*1d00*/  @!PT LDS RZ, [RZ] ;  /* 0x00000000fffff984 */ /* 0x000fe20000000800 */
[----:B------:R-:W-:Y:S01]  /*1d10*/  @!PT LDS RZ, [RZ] ;  /* 0x00000000fffff984 */ /* 0x000fe20000000800 */
[----:B------:R-:W-:Y:S01]  /*1d20*/  @!PT LDS RZ, [RZ] ;  /* 0x00000000fffff984 */ /* 0x000fe20000000800 */
[----:B------:R-:W-:Y:S01]  /*1d30*/  @!PT LDS RZ, [RZ] ;  /* 0x00000000fffff984 */ /* 0x000fe20000000800 */
[----:B------:R3:W-:Y:S06]  /*1d40*/  MEMBAR.ALL.CTA ;  /* 0x0000000000007992 */ /* 0x0007ec0000008000 */
[----:B---3--:R-:W3:Y:S01]  /*1d50*/  FENCE.VIEW.ASYNC.S ;  /* 0x00000000000073c6 */ /* 0x008ee20000000000 */
[----:B--2---:R-:W-:-:S13]  /*1d60*/  LOP3.LUT P0, RZ, R6, 0x1, RZ, 0xc0, !PT ;  /* 0x0000000106ff7812 */ /* 0x004fda000780c0ff */
[----:B---3--:R-:W-:Y:S01]  /*1d70*/  VOTEU.ANY UP1, P0 ;  /* 0x0000000000ff7886 */ /* 0x008fe20000020100 */
[----:B------:R-:W-:-:S13]  /*1d80*/  PLOP3.LUT P0, PT, PT, PT, UP1, 0x80, 0x8 ;  /* 0x000000000008781c */ /* 0x000fda0003f0f018 */
[----:B-1----:R-:W-:Y:S02]  /*1d90*/  @P0 LOP3.LUT R2, R5, 0xffff, RZ, 0xc0, !PT ;  /* 0x0000ffff05020812 */ /* 0x002fe400078ec0ff */
[----:B------:R-:W-:Y:S02]  /*1da0*/  @P0 MOV R8, R4 ;  /* 0x0000000400080202 */ /* 0x000fe40000000f00 */
[----:B------:R-:W-:Y:S01]  /*1db0*/  @P0 R2UR UR5, R2 ;  /* 0x00000000020502ca */ /* 0x000fe200000e0000 */
[----:B------:R-:W-:Y:S01]  /*1dc0*/  VIADD R2, R3, 0x90 ;  /* 0x0000009003027836 */ /* 0x000fe20000000000 */
[----:B------:R-:W-:Y:S02]  /*1dd0*/  @P0 SHF.R.U32.HI R4, RZ, 0x10, R5 ;  /* 0x00000010ff040819 */ /* 0x000fe40000011605 */
[----:B------:R-:W-:Y:S02]  /*1de0*/  @P0 R2UR UR6, R8 ;  /* 0x00000000080602ca */ /* 0x000fe400000e0000 */
[----:B------:R-:W-:-:S02]  /*1df0*/  PRMT R2, RZ, 0x654, R2 ;  /* 0x00000654ff027816 */ /* 0x000fc40000000002 */
[----:B------:R-:W-:Y:S02]  /*1e00*/  @P0 R2UR UR4, R4 ;  /* 0x00000000040402ca */ /* 0x000fe400000e0000 */
[----:B------:R1:W-:Y:S03]  /*1e10*/  SYNCS.ARRIVE.TRANS64.RED.A1T0 RZ, [R2+URZ], RZ ;  /* 0x000000ff02ff79a7 */ /* 0x0003e600081004ff */
[----:B------:R-:W-:-:S04]  /*1e20*/  @UP1 UMOV UR22, UR5 ;  /* 0x0000000500161c82 */ /* 0x000fc80008000000 */
[----:B------:R-:W-:-:S04]  /*1e30*/  @UP1 UMOV UR23, UR6 ;  /* 0x0000000600171c82 */ /* 0x000fc80008000000 */
[----:B------:R-:W-:Y:S01]  /*1e40*/  @UP1 UMOV UR36, UR4 ;  /* 0x0000000400241c82 */ /* 0x000fe20008000000 */
[----:B------:R-:W-:Y:S05]  /*1e50*/  BRA.U !UP0, `(.L_x_33) ;  /* 0x0000000108b87547 */ /* 0x000fea000b800000 */
[----:B------:R-:W2:Y:S01]  /*1e60*/  LDCU.128 UR4, c[0x0][0xb10] ;  /* 0x00016200ff0477ac */ /* 0x000ea20008000c00 */
[----:B------:R-:W3:Y:S01]  /*1e70*/  LDCU UR10, c[0x0][0xb20] ;  /* 0x00016400ff0a77ac */ /* 0x000ee20008000800 */
[----:B------:R-:W4:Y:S01]  /*1e80*/  LDCU UR11, c[0x0][0xb0c] ;  /* 0x00016180ff0b77ac */ /* 0x000f220008000800 */
[----:B------:R-:W1:Y:S01]  /*1e90*/  LDCU.64 UR8, c[0x0][0xb28] ;  /* 0x00016500ff0877ac */ /* 0x000e620008000a00 */
[----:B------:R-:W-:Y:S02]  /*1ea0*/  UISETP.NE.AND UP3, UPT, UR37, 0x1, UPT ;  /* 0x000000012500788c */ /* 0x000fe4000bf65270 */
[----:B--2---:R-:W-:Y:S02]  /*1eb0*/  UIMAD.WIDE.U32 UR32, UR15, UR7, URZ ;  /* 0x000000070f2072a5 */ /* 0x004fe4000f8e00ff */
[----:B------:R-:W-:Y:S02]  /*1ec0*/  UIMAD.WIDE.U32 UR16, UR22, UR7, URZ ;  /* 0x00000007161072a5 */ /* 0x000fe4000f8e00ff */
[----:B------:R-:W-:-:S02]  /*1ed0*/  UIMAD.WIDE.U32 UR18, UR21, UR4, URZ ;  /* 0x00000004151272a5 */ /* 0x000fc4000f8e00ff */
[----:B------:R-:W-:Y:S01]  /*1ee0*/  UISETP.NE.AND UP0, UPT, UR6, 0x1, UPT ;  /* 0x000000010600788c */ /* 0x000fe2000bf05270 */
[----:B------:R-:W-:Y:S01]  /*1ef0*/  UMOV UR7, UR33 ;  /* 0x0000002100077c82 */ /* 0x000fe20008000000 */
[----:B----4-:R-:W-:Y:S02]  /*1f00*/  UISETP.NE.AND UP2, UPT, UR11, 0x1, UPT ;  /* 0x000000010b00788c */ /* 0x010fe4000bf45270 */
[----:B---3--:R-:W-:Y:S02]  /*1f10*/  USHF.R.U32.HI UR7, URZ, UR10, UR7 ;  /* 0x0000000aff077299 */ /* 0x008fe40008011607 */
[----:B------:R-:W-:Y:S02]  /*1f20*/  USHF.R.U32.HI UR12, URZ, UR5, UR19 ;  /* 0x00000005ff0c7299 */ /* 0x000fe40008011613 */
[----:B------:R-:W-:Y:S02]  /*1f30*/  USEL UR7, UR15, UR7, !UP0 ;  /* 0x000000070f077287 */ /* 0x000fe4000c000000 */
[----:B------:R-:W-:-:S02]  /*1f40*/  USEL UR12, UR21, UR12, !UP2 ;  /* 0x0000000c150c7287 */ /* 0x000fc4000d000000 */
[----:B-1----:R-:W-:Y:S02]  /*1f50*/  UIMAD.WIDE.U32 UR32, UR7, UR8, URZ ;  /* 0x00000008072072a5 */ /* 0x002fe4000f8e00ff */
        /* <DEDUP_REMOVED lines=30> */
.L_x_33:
[----:B------:R-:W2:Y:S02]  /*2140*/  LDCU UR4, c[0x0][0xb30] ;  /* 0x00016600ff0477ac */ /* 0x000ea40008000800 */
[----:B--2---:R-:W-:-:S09]  /*2150*/  UISETP.NE.AND UP0, UPT, UR4, 0x1, UPT ;  /* 0x000000010400788c */ /* 0x004fd2000bf05270 */
[----:B------:R-:W-:Y:S05]  /*2160*/  BRA.U UP0, `(.L_x_34) ;  /* 0x0000000100407547 */ /* 0x000fea000b800000 */
[----:B------:R-:W2:Y:S01]  /*2170*/  LDCU.128 UR4, c[0x0][0xb10] ;  /* 0x00016200ff0477ac */ /* 0x000ea20008000c00 */
[----:B------:R-:W3:Y:S01]  /*2180*/  LDCU UR9, c[0x0][0xb0c] ;  /* 0x00016180ff0977ac */ /* 0x000ee20008000800 */
[----:B------:R-:W4:Y:S01]  /*2190*/  LDCU UR8, c[0x0][0xb20] ;  /* 0x00016400ff0877ac */ /* 0x000f220008000800 */
[----:B--2---:R-:W-:Y:S02]  /*21a0*/  UIMAD.WIDE.U32 UR16, UR23, UR4, URZ ;  /* 0x00000004171072a5 */ /* 0x004fe4000f8e00ff */
[----:B------:R-:W-:Y:S02]  /*21b0*/  UIMAD.WIDE.U32 UR10, UR22, UR7, URZ ;  /* 0x00000007160a72a5 */ /* 0x000fe4000f8e00ff */
[----:B---3--:R-:W-:Y:S02]  /*21c0*/  UISETP.NE.AND UP2, UPT, UR9, 0x1, UPT ;  /* 0x000000010900788c */ /* 0x008fe4000bf45270 */
[----:B------:R-:W-:Y:S01]  /*21d0*/  UISETP.NE.AND UP0, UPT, UR6, 0x1, UPT ;  /* 0x000000010600788c */ /* 0x000fe2000bf05270 */
[----:B------:R-:W-:Y:S01]  /*21e0*/  UMOV UR7, UR17 ;  /* 0x0000001100077c82 */ /* 0x000fe20008000000 */
[----:B----4-:R-:W-:-:S02]  /*21f0*/  USHF.R.U32.HI UR8, URZ, UR8, UR11 ;  /* 0x00000008ff087299 */ /* 0x010fc4000801160b */
[----:B------:R-:W-:Y:S02]  /*2200*/  USHF.R.U32.HI UR5, URZ, UR5, UR7 ;  /* 0x00000005ff057299 */ /* 0x000fe40008011607 */
[----:B------:R-:W-:Y:S02]  /*2210*/  USEL UR8, UR22, UR8, !UP0 ;  /* 0x0000000816087287 */ /* 0x000fe4000c000000 */
[----:B------:R-:W-:-:S04]  /*2220*/  USEL UR5, UR23, UR5, !UP2 ;  /* 0x0000000517057287 */ /* 0x000fc8000d000000 */
[----:B------:R-:W-:Y:S02]  /*2230*/  UIADD3 UR4, UPT, UPT, UR5, -UR8, URZ ;  /* 0x8000000805047290 */ /* 0x000fe4000fffe0ff */
[----:B------:R-:W-:Y:S02]  /*2240*/  UIADD3 UR5, UPT, UPT, -UR5, UR8, URZ ;  /* 0x0000000805057290 */ /* 0x000fe4000fffe1ff */
[----:B------:R-:W-:Y:S02]  /*2250*/  UIMAD UR22, UR4, UR6, UR22 ;  /* 0x00000006041672a4 */ /* 0x000fe4000f8e0216 */
[----:B------:R-:W-:-:S12]  /*2260*/  UIMAD UR23, UR5, UR9, UR23 ;  /* 0x00000009051772a4 */ /* 0x000fd8000f8e0217 */
.L_x_34:
[----:B-1----:R-:W-:Y:S01]  /*2270*/  VIADD R2, R9, 0x1 ;  /* 0x0000000109027836 */ /* 0x002fe20000000000 */
[----:B------:R-:W-:Y:S02]  /*2280*/  UIADD3 UR48, UPT, UPT, UR23, UR44, URZ ;  /* 0x0000002c17307290 */ /* 0x000fe4000fffe0ff */
[----:B------:R-:W-:Y:S02]  /*2290*/  UIADD3 UR45, UPT, UPT, UR22, UR39, URZ ;  /* 0x00000027162d7290 */ /* 0x000fe4000fffe0ff */
[----:B------:R-:W-:Y:S01]  /*22a0*/  ISETP.NE.AND P0, PT, R2, 0x2, PT ;  /* 0x000000020200780c */ /* 0x000fe20003f05270 */
[----:B------:R-:W-:-:S03]  /*22b0*/  UPLOP3.LUT UP3, UPT, UPT, UPT, UPT, 0x80, 0x8 ;  /* 0x000000000008789c */ /* 0x000fc60003f6f070 */
[----:B------:R-:W-:Y:S02]  /*22c0*/  SEL R3, RZ, 0x1, P0 ;  /* 0x00000001ff037807 */ /* 0x000fe40000000000 */
[----:B------:R-:W-:Y:S02]  /*22d0*/  SEL R9, R2, RZ, P0 ;  /* 0x000000ff02097207 */ /* 0x000fe40000000000 */
[----:B------:R-:W-:Y:S01]  /*22e0*/  LOP3.LUT R12, R12, R3, RZ, 0x3c, !PT ;  /* 0x000000030c0c7212 */ /* 0x000fe200078e3cff */
[----:B------:R-:W-:Y:S06]  /*22f0*/  BRA.U UP1, `(.L_x_35) ;  /* 0xfffffff101887547 */ /* 0x000fec000b83ffff */
[----:B------:R-:W-:Y:S01]  /*2300*/  UIADD3 UR13, UPT, UPT, UR13, 0x18, URZ ;  /* 0x000000180d0d7890 */ /* 0x000fe2000fffe0ff */
[----:B------:R-:W-:-:S03]  /*2310*/  SHF.L.U32 R2, R0, 0x1f, RZ ;  /* 0x0000001f00027819 */ /* 0x000fc600000006ff */
[----:B------:R-:W-:-:S09]  /*2320*/  ULEA UR4, UR24, UR13, 0x3 ;  /* 0x0000000d18047291 */ /* 0x000fd2000f8e18ff */
[----:B------:R-:W1:Y:S02]  /*2330*/  SYNCS.PHASECHK.TRANS64.TRYWAIT P0, [UR4], R2 ;  /* 0x00000002ff0075a7 */ /* 0x000e640008001104 */
[----:B-1----:R-:W-:Y:S05]  /*2340*/  @!P0 BRA `(.L_x_36) ;  /* 0x000000b800788947 */ /* 0x002fea0003800000 */
.L_x_309:
[----:B------:R-:W-:-:S04]  /*2350*/  UIADD3 UR5, UPT, UPT, UR24, 0x1, URZ ;  /* 0x0000000118057890 */ /* 0x000fc8000fffe0ff */
[----:B------:R-:W-:-:S04]  /*2360*/  UISETP.NE.AND UP0, UPT, UR5, 0x3, UPT ;  /* 0x000000030500788c */ /* 0x000fc8000bf05270 */
[----:B------:R-:W-:Y:S02]  /*2370*/  USEL UR6, URZ, 0x1, UP0 ;  /* 0x00000001ff067887 */ /* 0x000fe40008000000 */
[----:B------:R-:W-:-:S04]  /*2380*/  USEL UR5, UR5, URZ, UP0 ;  /* 0x000000ff05057287 */ /* 0x000fc80008000000 */
[----:B------:R-:W-:Y:S01]  /*2390*/  ULEA UR4, UR5, UR13, 0x3 ;  /* 0x0000000d05047291 */ /* 0x000fe2000f8e18ff */
[----:B------:R-:W-:-:S04]  /*23a0*/  LOP3.LUT R0, R0, UR6, RZ, 0x3c, !PT ;  /* 0x0000000600007c12 */ /* 0x000fc8000f8e3cff */
[----:B-1----:R-:W-:-:S04]  /*23b0*/  SHF.L.U32 R2, R0, 0x1f, RZ ;  /* 0x0000001f00027819 */ /* 0x002fc800000006ff */
[----:B------:R-:W1:Y:S02]  /*23c0*/  SYNCS.PHASECHK.TRANS64.TRYWAIT P0, [UR4], R2 ;  /* 0x00000002ff0075a7 */ /* 0x000e640008001104 */
[----:B-1----:R-:W-:Y:S05]  /*23d0*/  @!P0 BRA `(.L_x_37) ;  /* 0x000000b8006c8947 */ /* 0x002fea0003800000 */
.L_x_311:
[----:B------:R-:W-:-:S04]  /*23e0*/  UIADD3 UR5, UPT, UPT, UR5, 0x1, URZ ;  /* 0x0000000105057890 */ /* 0x000fc8000fffe0ff */
[----:B------:R-:W-:-:S04]  /*23f0*/  UISETP.NE.AND UP0, UPT, UR5, 0x3, UPT ;  /* 0x000000030500788c */ /* 0x000fc8000bf05270 */
[----:B------:R-:W-:Y:S02]  /*2400*/  USEL UR4, URZ, 0x1, UP0 ;  /* 0x00000001ff047887 */ /* 0x000fe40008000000 */
[----:B------:R-:W-:-:S04]  /*2410*/  USEL UR5, UR5, URZ, UP0 ;  /* 0x000000ff05057287 */ /* 0x000fc80008000000 */
[----:B------:R-:W-:Y:S01]  /*2420*/  ULEA UR5, UR5, UR13, 0x3 ;  /* 0x0000000d05057291 */ /* 0x000fe2000f8e18ff */
[----:B-1----:R-:W-:-:S04]  /*2430*/  LOP3.LUT R2, R0, UR4, RZ, 0x3c, !PT ;  /* 0x0000000400027c12 */ /* 0x002fc8000f8e3cff */
[----:B------:R-:W-:Y:S01]  /*2440*/  SHF.L.U32 R2, R2, 0x1f, RZ ;  /* 0x0000001f02027819 */ /* 0x000fe200000006ff */
[----:B------:R-:W-:-:S07]  /*2450*/  IMAD.U32 R0, RZ, RZ, UR5 ;  /* 0x00000005ff007e24 */ /* 0x000fce000f8e00ff */
.L_x_38:
[----:B-1----:R1:W2:Y:S02]  /*2460*/  SYNCS.PHASECHK.TRANS64.TRYWAIT P0, [R0+URZ], R2 ;  /* 0x00000002000075a7 */ /* 0x0022a400080011ff */
[----:B--2---:R-:W-:Y:S05]  /*2470*/  @!P0 NANOSLEEP.SYNCS 0x989680 ;  /* 0x009896800000895d */ /* 0x004fea0003900000 */
[----:B------:R-:W2:Y:S02]  /*2480*/  @!P0 SYNCS.PHASECHK.TRANS64 P0, [R0+URZ], R2 ;  /* 0x00000002000085a7 */ /* 0x000ea400080010ff */
[----:B--2---:R-:W-:Y:S05]  /*2490*/  @P0 EXIT ;  /* 0x000000000000094d */ /* 0x004fea0003800000 */
[----:B------:R-:W-:Y:S05]  /*24a0*/  BRA `(.L_x_38) ;  /* 0xfffffffc00ec7947 */ /* 0x000fea000383ffff */
.L_x_17:
[----:B------:R-:W-:-:S04]  /*24b0*/  UISETP.NE.AND UP0, UPT, UR38, URZ, UPT ;  /* 0x000000ff2600728c */ /* 0x000fc8000bf05270 */
[----:B------:R-:W-:-:S09]  /*24c0*/  UISETP.NE.OR UP0, UPT, UR10, 0x1, UP0 ;  /* 0x000000010a00788c */ /* 0x000fd20008705670 */
[----:B------:R-:W-:Y:S05]  /*24d0*/  BRA.U UP0, `(.L_x_39) ;  /* 0x0000000500507547 */ /* 0x000fea000b800000 */
[----:B------:R-:W-:Y:S01]  /*24e0*/  HFMA2 R9, -RZ, RZ, 0, 0 ;  /* 0x00000000ff097431 */ /* 0x000fe200000001ff */
[----:B------:R-:W-:Y:S01]  /*24f0*/  ISETP.NE.AND P2, PT, R14, RZ, PT ;  /* 0x000000ff0e00720c */ /* 0x000fe20003f45270 */
[----:B------:R-:W-:Y:S01]  /*2500*/  IMAD.MOV.U32 R10, RZ, RZ, 0x1 ;  /* 0x00000001ff0a7424 */ /* 0x000fe200078e00ff */
[----:B------:R-:W-:Y:S01]  /*2510*/  MOV R4, RZ ;  /* 0x000000ff00047202 */ /* 0x000fe20000000f00 */
[----:B------:R-:W-:Y:S01]  /*2520*/  IMAD.MOV.U32 R12, RZ, RZ, RZ ;  /* 0x000000ffff0c7224 */ /* 0x000fe200078e00ff */
[----:B------:R-:W-:Y:S01]  /*2530*/  UMOV UR4, 0x400 ;  /* 0x0000040000047882 */ /* 0x000fe20000000000 */
[----:B------:R-:W-:Y:S01]  /*2540*/  IMAD.MOV.U32 R11, RZ, RZ, RZ ;  /* 0x000000ffff0b7224 */ /* 0x000fe200078e00ff */
[----:B------:R-:W-:Y:S01]  /*2550*/  ULEA UR38, UR38, UR4, 0x18 ;  /* 0x0000000426267291 */ /* 0x000fe2000f8ec0ff */
[----:B------:R-:W-:-:S11]  /*2560*/  UMOV UR6, URZ ;  /* 0x000000ff00067c82 */ /* 0x000fd60008000000 */
.L_x_43:
[----:B------:R-:W-:Y:S02]  /*2570*/  LEA R0, R4, UR38, 0x3 ;  /* 0x0000002604007c11 */ /* 0x000fe4000f8e18ff */
[----:B------:R-:W-:-:S03]  /*2580*/  SHF.L.U32 R2, R11, 0x1f, RZ ;  /* 0x0000001f0b027819 */ /* 0x000fc600000006ff */
[----:B------:R-:W-:Y:S01]  /*2590*/  VIADD R3, R0, 0xd0 ;  /* 0x000000d000037836 */ /* 0x000fe20000000000 */
[----:B------:R-:W2:Y:S02]  /*25a0*/  SYNCS.PHASECHK.TRANS64.TRYWAIT P0, [R0+URZ+0xc0], R2 ;  /* 0x0000c002000075a7 */ /* 0x000ea400080011ff */
[----:B--2---:R-:W-:Y:S05]  /*25b0*/  @!P0 BRA `(.L_x_40) ;  /* 0x000000b8000c8947 */ /* 0x004fea0003800000 */
.L_x_312:
[----:B------:R-:W-:Y:S01]  /*25c0*/  ULEA UR5, UR6, UR38, 0x3 ;  /* 0x0000002606057291 */ /* 0x000fe2000f8e18ff */
[----:B--2---:R-:W-:Y:S01]  /*25d0*/  PRMT R0, RZ, 0x654, R3 ;  /* 0x00000654ff007816 */ /* 0x004fe20000000003 */
[----:B------:R-:W-:Y:S01]  /*25e0*/  @!P2 IMAD.MOV.U32 R5, RZ, RZ, 0x10 ;  /* 0x00000010ff05a424 */ /* 0x000fe200078e00ff */
[----:B------:R-:W-:Y:S01]  /*25f0*/  SHF.L.U32 R2, R10, 0x1f, RZ ;  /* 0x0000001f0a027819 */ /* 0x000fe200000006ff */
[----:B------:R-:W-:Y:S01]  /*2600*/  UIADD3 UR4, UPT, UPT, UR5, 0x80, URZ ;  /* 0x0000008005047890 */ /* 0x000fe2000fffe0ff */
[----:B------:R2:W-:Y:S04]  /*2610*/  SYNCS.ARRIVE.TRANS64.RED.A1T0 RZ, [R0+URZ], RZ ;  /* 0x000000ff00ff79a7 */ /* 0x0005e800081004ff */
[----:B------:R-:W3:Y:S01]  /*2620*/  SYNCS.PHASECHK.TRANS64.TRYWAIT P0, [UR5+0x90], R2 ;  /* 0x00009002ff0075a7 */ /* 0x000ee20008001105 */
[----:B--2---:R-:W-:-:S05]  /*2630*/  IMAD.U32 R0, RZ, RZ, UR4 ;  /* 0x00000004ff007e24 */ /* 0x004fca000f8e00ff */
[----:B------:R-:W-:Y:S01]  /*2640*/  PRMT R0, R14, 0x654, R0 ;  /* 0x000006540e007816 */ /* 0x000fe20000000000 */
[----:B---3--:R-:W-:Y:S06]  /*2650*/  @!P0 BRA `(.L_x_41) ;  /* 0x000000b400f88947 */ /* 0x008fec0003800000 */
.L_x_314:
[----:B------:R-:W-:Y:S01]  /*2660*/  ULEA UR4, UR6, UR38, 0x4 ;  /* 0x0000002606047291 */ /* 0x000fe2000f8e20ff */
[----:B------:R-:W-:Y:S01]  /*2670*/  SEL R13, R0, R13, !P2 ;  /* 0x0000000d000d7207 */ /* 0x000fe20005000000 */
[----:B------:R-:W-:Y:S01]  /*2680*/  UIADD3 UR5, UPT, UPT, UR5, 0x80, URZ ;  /* 0x0000008005057890 */ /* 0x000fe2000fffe0ff */
[----:B------:R-:W-:Y:S01]  /*2690*/  LEA R0, R9, UR38, 0x3 ;  /* 0x0000002609007c11 */ /* 0x000fe2000f8e18ff */
[----:B------:R-:W-:Y:S01]  /*26a0*/  UIADD3 UR4, UPT, UPT, UR4, 0xf0, URZ ;  /* 0x000000f004047890 */ /* 0x000fe2000fffe0ff */
[----:B--2---:R-:W-:Y:S01]  /*26b0*/  SHF.L.U32 R2, R12, 0x1f, RZ ;  /* 0x0000001f0c027819 */ /* 0x004fe200000006ff */
[----:B------:R2:W-:Y:S01]  /*26c0*/  @!P2 SYNCS.ARRIVE.TRANS64.RED RZ, [R13+URZ], R5 ;  /* 0x000000050dffa9a7 */ /* 0x0005e200080004ff */
[----:B------:R-:W-:Y:S01]  /*26d0*/  UIADD3 UR6, UPT, UPT, UR6, 0x1, URZ ;  /* 0x0000000106067890 */ /* 0x000fe2000fffe0ff */
[----:B------:R-:W-:-:S03]  /*26e0*/  VIADD R8, R4, 0x1 ;  /* 0x0000000104087836 */ /* 0x000fc60000000000 */
[----:B------:R-:W-:Y:S02]  /*26f0*/  UISETP.NE.AND UP0, UPT, UR6, 0x2, UPT ;  /* 0x000000020600788c */ /* 0x000fe4000bf05270 */
[----:B------:R-:W-:Y:S06]  /*2700*/  UGETNEXTWORKID.BROADCAST [UR4], [UR5] ;  /* 0x00000000040073ca */ /* 0x000fec0008000100 */
[----:B------:R-:W-:Y:S01]  /*2710*/  USEL UR4, URZ, 0x1, UP0 ;  /* 0x00000001ff047887 */ /* 0x000fe20008000000 */
[----:B------:R-:W-:Y:S01]  /*2720*/  ISETP.NE.AND P0, PT, R8, 0x2, PT ;  /* 0x000000020800780c */ /* 0x000fe20003f05270 */
[----:B------:R-:W-:Y:S01]  /*2730*/  USEL UR6, UR6, URZ, UP0 ;  /* 0x000000ff06067287 */ /* 0x000fe20008000000 */
[----:B------:R-:W3:Y:S03]  /*2740*/  SYNCS.PHASECHK.TRANS64.TRYWAIT P1, [R0+URZ+0x80], R2 ;  /* 0x00008002000075a7 */ /* 0x000ee600080211ff */
[----:B------:R-:W-:Y:S01]  /*2750*/  LOP3.LUT R10, R10, UR4, RZ, 0x3c, !PT ;  /* 0x000000040a0a7c12 */ /* 0x000fe2000f8e3cff */
[----:B--23--:R-:W-:Y:S07]  /*2760*/  @!P1 BRA `(.L_x_42) ;  /* 0x000000b400cc9947 */ /* 0x00cfee0003800000 */
.L_x_315:
[----:B--2---:R-:W-:Y:S01]  /*2770*/  LEA R2, R9, UR38, 0x4 ;  /* 0x0000002609027c11 */ /* 0x004fe2000f8e20ff */
[----:B------:R-:W-:-:S04]  /*2780*/  VIADD R0, R0, 0x90 ;  /* 0x0000009000007836 */ /* 0x000fc80000000000 */
[----:B------:R2:W3:Y:S01]  /*2790*/  LDS.128 R4, [R2+0xf0] ;  /* 0x0000f00002047984 */ /* 0x0004e20000000c00 */
[----:B------:R-:W-:Y:S01]  /*27a0*/  PRMT R0, RZ, 0x654, R0 ;  /* 0x00000654ff007816 */ /* 0x000fe20000000000 */
[----:B------:R-:W-:Y:S01]  /*27b0*/  @!PT LDS RZ, [RZ] ;  /* 0x00000000fffff984 */ /* 0x000fe20000000800 */
[----:B------:R-:W-:Y:S01]  /*27c0*/  @!PT LDS RZ, [RZ] ;  /* 0x00000000fffff984 */ /* 0x000fe20000000800 */
[----:B------:R-:W-:Y:S01]  /*27d0*/  @!PT LDS RZ, [RZ] ;  /* 0x00000000fffff984 */ /* 0x000fe20000000800 */
[----:B------:R-:W-:Y:S01]  /*27e0*/  @!PT LDS RZ, [RZ] ;  /* 0x00000000fffff984 */ /* 0x000fe20000000800 */
[----:B------:R4:W-:Y:S06]  /*27f0*/  MEMBAR.ALL.CTA ;  /* 0x0000000000007992 */ /* 0x0009ec0000008000 */
[----:B----4-:R-:W4:Y:S01]  /*2800*/  FENCE.VIEW.ASYNC.S ;  /* 0x00000000000073c6 */ /* 0x010f220000000000 */
[----:B--2---:R-:W-:-:S04]  /*2810*/  SEL R2, RZ, 0x1, P0 ;  /* 0x00000001ff027807 */ /* 0x004fc80000000000 */
[----:B------:R-:W-:Y:S01]  /*2820*/  LOP3.LUT R11, R11, R2, RZ, 0x3c, !PT ;  /* 0x000000020b0b7212 */ /* 0x000fe200078e3cff */
[----:B----4-:R2:W-:Y:S01]  /*2830*/  SYNCS.ARRIVE.TRANS64.RED.A1T0 RZ, [R0+URZ], RZ ;  /* 0x000000ff00ff79a7 */ /* 0x0105e200081004ff */
[----:B---3--:R-:W-:Y:S02]  /*2840*/  LOP3.LUT P3, RZ, R6, 0x1, RZ, 0xc0, !PT ;  /* 0x0000000106ff7812 */ /* 0x008fe4000786c0ff */
[----:B------:R-:W-:Y:S01]  /*2850*/  SEL R4, R8, RZ, P0 ;  /* 0x000000ff08047207 */ /* 0x000fe20000000000 */
[----:B--2---:R-:W-:-:S05]  /*2860*/  VIADD R0, R9, 0x1 ;  /* 0x0000000109007836 */ /* 0x004fca0000000000 */
[----:B------:R-:W-:-:S04]  /*2870*/  ISETP.NE.AND P1, PT, R0, 0x2, PT ;  /* 0x000000020000780c */ /* 0x000fc80003f25270 */
[----:B------:R-:W-:Y:S02]  /*2880*/  SEL R3, RZ, 0x1, P1 ;  /* 0x00000001ff037807 */ /* 0x000fe40000800000 */
[----:B------:R-:W-:Y:S02]  /*2890*/  SEL R9, R0, RZ, P1 ;  /* 0x000000ff00097207 */ /* 0x000fe40000800000 */
[----:B------:R-:W-:Y:S01]  /*28a0*/  LOP3.LUT R12, R12, R3, RZ, 0x3c, !PT ;  /* 0x000000030c0c7212 */ /* 0x000fe200078e3cff */
[----:B------:R-:W-:Y:S06]  /*28b0*/  @P3 BRA `(.L_x_43) ;  /* 0xfffffffc002c3947 */ /* 0x000fec000383ffff */
[----:B------:R-:W-:Y:S01]  /*28c0*/  ULEA UR5, UR6, UR38, 0x3 ;  /* 0x0000002606057291 */ /* 0x000fe2000f8e18ff */
[----:B------:R-:W-:-:S08]  /*28d0*/  SHF.L.U32 R0, R10, 0x1f, RZ ;  /* 0x0000001f0a007819 */ /* 0x000fd000000006ff */
[----:B------:R-:W2:Y:S02]  /*28e0*/  SYNCS.PHASECHK.TRANS64 P0, [UR5+0x90], R0 ;  /* 0x00009000ff0075a7 */ /* 0x000ea40008001005 */
[----:B--2---:R-:W-:Y:S05]  /*28f0*/  @P0 BRA `(.L_x_44) ;  /* 0x0000000000080947 */ /* 0x004fea0003800000 */
[----:B------:R-:W2:Y:S02]  /*2900*/  SYNCS.PHASECHK.TRANS64.TRYWAIT P0, [UR5+0x90], R0 ;  /* 0x00009000ff0075a7 */ /* 0x000ea40008001105 */
[----:B--2---:R-:W-:Y:S05]  /*2910*/  @!P0 BRA `(.L_x_45) ;  /* 0x000000b400748947 */ /* 0x004fea0003800000 */
.L_x_44:
[----:B------:R-:W-:-:S04]  /*2920*/  UIADD3 UR4, UPT, UPT, UR6, 0x1, URZ ;  /* 0x0000000106047890 */ /* 0x000fc8000fffe0ff */
[----:B------:R-:W-:-:S04]  /*2930*/  UISETP.NE.AND UP0, UPT, UR4, 0x2, UPT ;  /* 0x000000020400788c */ /* 0x000fc8000bf05270 */
[----:B------:R-:W-:Y:S02]  /*2940*/  USEL UR7, URZ, 0x1, UP0 ;  /* 0x00000001ff077887 */ /* 0x000fe40008000000 */
[----:B------:R-:W-:-:S04]  /*2950*/  USEL UR4, UR4, URZ, UP0 ;  /* 0x000000ff04047287 */ /* 0x000fc80008000000 */
[----:B------:R-:W-:Y:S01]  /*2960*/  ULEA UR4, UR4, UR38, 0x3 ;  /* 0x0000002604047291 */ /* 0x000fe2000f8e18ff */
[----:B--2---:R-:W-:-:S04]  /*2970*/  LOP3.LUT R2, R10, UR7, RZ, 0x3c, !PT ;  /* 0x000000070a027c12 */ /* 0x004fc8000f8e3cff */
[----:B------:R-:W-:-:S04]  /*2980*/  SHF.L.U32 R0, R2, 0x1f, RZ ;  /* 0x0000001f02007819 */ /* 0x000fc800000006ff */
[----:B------:R-:W2:Y:S02]  /*2990*/  SYNCS.PHASECHK.TRANS64 P0, [UR4+0x90], R0 ;  /* 0x00009000ff0075a7 */ /* 0x000ea40008001004 */
[----:B-12---:R-:W-:Y:S05]  /*29a0*/  @P0 EXIT ;  /* 0x000000000000094d */ /* 0x006fea0003800000 */
[----:B------:R-:W-:Y:S02]  /*29b0*/  SHF.L.U32 R2, R2, 0x1f, RZ ;  /* 0x0000001f02027819 */ /* 0x000fe400000006ff */
[----:B------:R-:W-:-:S07]  /*29c0*/  MOV R0, UR4 ;  /* 0x0000000400007c02 */ /* 0x000fce0008000f00 */
.L_x_46:
[----:B-1----:R1:W2:Y:S02]  /*29d0*/  SYNCS.PHASECHK.TRANS64.TRYWAIT P0, [R0+URZ+0x90], R2 ;  /* 0x00009002000075a7 */ /* 0x0022a400080011ff */
[----:B--2---:R-:W-:Y:S05]  /*29e0*/  @!P0 NANOSLEEP.SYNCS 0x989680 ;  /* 0x009896800000895d */ /* 0x004fea0003900000 */
[----:B------:R-:W2:Y:S02]  /*29f0*/  @!P0 SYNCS.PHASECHK.TRANS64 P0, [R0+URZ+0x90], R2 ;  /* 0x00009002000085a7 */ /* 0x000ea400080010ff */
[----:B--2---:R-:W-:Y:S05]  /*2a00*/  @P0 EXIT ;  /* 0x000000000000094d */ /* 0x004fea0003800000 */
[----:B------:R-:W-:Y:S05]  /*2a10*/  BRA `(.L_x_46) ;  /* 0xfffffffc00ec7947 */ /* 0x000fea000383ffff */
.L_x_39:
[----:B------:R-:W-:-:S09]  /*2a20*/  UISETP.NE.AND UP0, UPT, UR10, URZ, UPT ;  /* 0x000000ff0a00728c */ /* 0x000fd2000bf05270 */
[----:B------:R-:W-:Y:S05]  /*2a30*/  BRA.U UP0, `(.L_x_47) ;  /* 0x0000000d00707547 */ /* 0x000fea000b800000 */
[----:B------:R-:W-:Y:S01]  /*2a40*/  UMOV UR4, 0x40 ;  /* 0x0000004000047882 */ /* 0x000fe20000000000 */
[----:B------:R-:W-:Y:S01]  /*2a50*/  NOP ;  /* 0x0000000000007918 */ /* 0x000fe20000000000 */
[----:B------:R-:W-:Y:S01]  /*2a60*/  ULEA UR4, UR38, UR4, 0x18 ;  /* 0x0000000426047291 */ /* 0x000fe2000f8ec0ff */
[----:B------:R-:W-:Y:S02]  /*2a70*/  UMOV UR5, 0x400 ;  /* 0x0000040000057882 */ /* 0x000fe40000000000 */
[----:B------:R-:W-:-:S06]  /*2a80*/  ULEA UR38, UR38, UR5, 0x18 ;  /* 0x0000000526267291 */ /* 0x000fcc000f8ec0ff */
[----:B------:R-:W2:Y:S02]  /*2a90*/  LDS.U8 R0, [UR4+0x1c] ;  /* 0x00001c04ff007984 */ /* 0x000ea40008000000 */
[----:B--2---:R-:W-:-:S13]  /*2aa0*/  ISETP.NE.AND P0, PT, R0, RZ, PT ;  /* 0x000000ff0000720c */ /* 0x004fda0003f05270 */
[----:B------:R-:W-:Y:S05]  /*2ab0*/  @P0 BRA `(.L_x_48) ;  /* 0x0000000000580947 */ /* 0x000fea0003800000 */
[----:B------:R-:W-:-:S13]  /*2ac0*/  ELECT P0, URZ, PT ;  /* 0x0000000000ff782f */ /* 0x000fda0003800000 */
[----:B------:R-:W-:Y:S05]  /*2ad0*/  @!P0 BRA `(.L_x_49) ;  /* 0x0000000000608947 */ /* 0x000fea0003800000 */
[----:B------:R-:W-:Y:S01]  /*2ae0*/  UMOV UR5, 0x10 ;  /* 0x0000001000057882 */ /* 0x000fe20000000000 */
[----:B------:R-:W-:Y:S01]  /*2af0*/  HFMA2 R2, -RZ, RZ, 0, 5.9604644775390625e-08 ;  /* 0x00000001ff027431 */ /* 0x000fe200000001ff */
[----:B------:R-:W-:-:S03]  /*2b00*/  MOV R3, 0xffff ;  /* 0x0000ffff00037802 */ /* 0x000fc60000000f00 */
[----:B------:R-:W-:Y:S04]  /*2b10*/  DEPBAR.LE SB2, 0x36 ;  /* 0x0000ad800000791a */ /* 0x000fe80000000000 */
[----:B------:R-:W2:Y:S02]  /*2b20*/  UTCATOMSWS.FIND_AND_SET.ALIGN UP0, UR5, UR5 ;  /* 0x00000005000575e3 */ /* 0x000ea40008000800 */
[----:B--2---:R-:W-:Y:S01]  /*2b30*/  MOV R0, UR5 ;  /* 0x0000000500007c02 */ /* 0x004fe20008000f00 */
[----:B------:R-:W-:Y:S06]  /*2b40*/  BRA.U UP0, `(.L_x_50) ;  /* 0x0000000100187547 */ /* 0x000fec000b800000 */
.L_x_51:
[----:B------:R-:W-:Y:S05]  /*2b50*/  NANOSLEEP 0x64 ;  /* 0x000000640000795d */ /* 0x000fea0003800000 */
[----:B------:R-:W-:-:S05]  /*2b60*/  UMOV UR5, 0x10 ;  /* 0x0000001000057882 */ /* 0x000fca0000000000 */
[----:B------:R-:W-:Y:S04]  /*2b70*/  DEPBAR.LE SB2, 0x36 ;  /* 0x0000ad800000791a */ /* 0x000fe80000000000 */
[----:B------:R-:W2:Y:S02]  /*2b80*/  UTCATOMSWS.FIND_AND_SET.ALIGN UP0, UR5, UR5 ;  /* 0x00000005000575e3 */ /* 0x000ea40008000800 */
[----:B--2---:R-:W-:Y:S01]  /*2b90*/  MOV R0, UR5 ;  /* 0x0000000500007c02 */ /* 0x004fe20008000f00 */
[----:B------:R-:W-:Y:S05]  /*2ba0*/  BRA.U !UP0, `(.L_x_51) ;  /* 0xfffffffd08e87547 */ /* 0x000fea000b83ffff */
.L_x_50:
[-C--:B------:R-:W-:Y:S02]  /*2bb0*/  SHF.L.U32 R3, R3, R0.reuse, RZ ;  /* 0x0000000003037219 */ /* 0x080fe400000006ff */
[----:B------:R-:W-:Y:S01]  /*2bc0*/  SHF.L.U32 R2, R2, R0, RZ ;  /* 0x0000000002027219 */ /* 0x000fe200000006ff */
[----:B------:R-:W-:Y:S02]  /*2bd0*/  IMAD.SHL.U32 R0, R0, 0x20, RZ ;  /* 0x0000002000007824 */ /* 0x000fe400078e00ff */
[----:B------:R2:W-:Y:S04]  /*2be0*/  ATOMS.OR RZ, [UR4+0x14], R3 ;  /* 0x00001403ffff798c */ /* 0x0005e8000b000004 */
[----:B------:R2:W-:Y:S04]  /*2bf0*/  ATOMS.OR RZ, [UR4+0x18], R2 ;  /* 0x00001802ffff798c */ /* 0x0005e8000b000004 */
[----:B------:R2:W-:Y:S01]  /*2c00*/  STS [UR38+0x110], R0 ;  /* 0x00011000ff007988 */ /* 0x0005e20008000826 */
[----:B------:R-:W-:Y:S05]  /*2c10*/  BRA `(.L_x_49) ;  /* 0x0000000000107947 */ /* 0x000fea0003800000 */
.L_x_48:
[----:B------:R-:W-:Y:S02]  /*2c20*/  MOV R0, 0xffffffff ;  /* 0xffffffff00007802 */ /* 0x000fe40000000f00 */
[----:B------:R-:W-:-:S03]  /*2c30*/  MOV R2, 0x2c60 ;  /* 0x00002c6000027802 */ /* 0x000fc60000000f00 */
[----:B------:R2:W-:Y:S04]  /*2c40*/  STS [UR38+0x110], R0 ;  /* 0x00011000ff007988 */ /* 0x0005e80008000826 */
[----:B-12--5:R-:W-:Y:S05]  /*2c50*/  CALL.REL.NOINC `($__internal_1_$__cuda_sm10x_tcgen05_guardrail_trap_phase_invalid_during_alloc) ;  /* 0x000000b800507944 */ /* 0x026fea0003c00000 */
.L_x_49:
[----:B------:R-:W-:Y:S05]  /*2c60*/  WARPSYNC.ALL ;  /* 0x0000000000007948 */ /* 0x000fea0003800000 */
[----:B------:R-:W3:Y:S01]  /*2c70*/  S2UR UR5, SR_CgaCtaId ;  /* 0x00000000000579c3 */ /* 0x000ee20000008800 */
[----:B------:R-:W-:Y:S01]  /*2c80*/  UMOV UR4, 0x400 ;  /* 0x0000040000047882 */ /* 0x000fe20000000000 */
[----:B------:R-:W-:-:S06]  /*2c90*/  NOP ;  /* 0x0000000000007918 */ /* 0x000fcc0000000000 */
[----:B------:R-:W-:Y:S06]  /*2ca0*/  BAR.ARV 0x6, 0xa0 ;  /* 0x0182800000007b1d */ /* 0x000fec0000002000 */
[----:B------:R-:W4:Y:S01]  /*2cb0*/  LDCU UR7, c[0x0][0x38c] ;  /* 0x00007180ff0777ac */ /* 0x000f220008000800 */
[----:B------:R-:W-:Y:S02]  /*2cc0*/  HFMA2 R12, -RZ, RZ, 0, 0 ;  /* 0x00000000ff0c7431 */ /* 0x000fe400000001ff */
[----:B------:R-:W-:Y:S01]  /*2cd0*/  IMAD.MOV.U32 R7, RZ, RZ, 0x1 ;  /* 0x00000001ff077424 */ /* 0x000fe200078e00ff */
[----:B------:R-:W1:Y:S01]  /*2ce0*/  LDCU UR6, c[0x0][0x38c] ;  /* 0x00007180ff0677ac */ /* 0x000e620008000800 */
[----:B--2---:R-:W-:Y:S01]  /*2cf0*/  IMAD.MOV.U32 R2, RZ, RZ, RZ ;  /* 0x000000ffff027224 */ /* 0x004fe200078e00ff */
[----:B------:R-:W-:Y:S01]  /*2d00*/  UMOV UR15, URZ ;  /* 0x000000ff000f7c82 */ /* 0x000fe20008000000 */
[----:B------:R-:W-:Y:S01]  /*2d10*/  UMOV UR14, URZ ;  /* 0x000000ff000e7c82 */ /* 0x000fe20008000000 */
[----:B---3--:R-:W-:Y:S01]  /*2d20*/  ULEA UR5, UR5, UR4, 0x18 ;  /* 0x0000000405057291 */ /* 0x008fe2000f8ec0ff */
[----:B------:R-:W-:Y:S01]  /*2d30*/  UMOV UR24, 0x0 ;  /* 0x0000000000187882 */ /* 0x000fe20000000000 */
[----:B------:R-:W-:-:S02]  /*2d40*/  UMOV UR25, 0x8400010 ;  /* 0x0840001000197882 */ /* 0x000fc40000000000 */
[----:B------:R-:W-:Y:S02]  /*2d50*/  UIADD3 UR10, UPT, UPT, UR5, 0x10800, URZ ;  /* 0x00010800050a7890 */ /* 0x000fe4000fffe0ff */
[----:B------:R-:W-:Y:S02]  /*2d60*/  UIADD3 UR11, UPT, UPT, UR5, 0x1c800, URZ ;  /* 0x0001c800050b7890 */ /* 0x000fe4000fffe0ff */
[----:B----4-:R-:W-:Y:S01]  /*2d70*/  UIADD3 UR7, UPT, UPT, UR7, 0x3f, URZ ;  /* 0x0000003f07077890 */ /* 0x010fe2000fffe0ff */
[----:B------:R-:W2:Y:S01]  /*2d80*/  LDS R0, [UR5+0x110] ;  /* 0x00011005ff007984 */ /* 0x000ea20008000800 */
[----:B------:R-:W-:Y:S02]  /*2d90*/  USHF.R.U32.HI UR10, URZ, 0x4, UR10 ;  /* 0x00000004ff0a7899 */ /* 0x000fe4000801160a */
[----:B------:R-:W-:Y:S02]  /*2da0*/  USHF.R.S32.HI UR4, URZ, 0x1f, UR7 ;  /* 0x0000001fff047899 */ /* 0x000fe40008011407 */
[----:B------:R-:W-:-:S02]  /*2db0*/  USHF.R.U32.HI UR11, URZ, 0x4, UR11 ;  /* 0x00000004ff0b7899 */ /* 0x000fc4000801160b */
[----:B------:R-:W-:Y:S02]  /*2dc0*/  ULEA.HI UR4, UR4, UR7, URZ, 0x6 ;  /* 0x0000000704047291 */ /* 0x000fe4000f8f30ff */
[----:B------:R-:W-:Y:S02]  /*2dd0*/  ULOP3.LUT UR10, UR10, 0x3fff, URZ, 0xc0, !UPT ;  /* 0x00003fff0a0a7892 */ /* 0x000fe4000f8ec0ff */
[----:B------:R-:W-:Y:S02]  /*2de0*/  USHF.R.S32.HI UR4, URZ, 0x6, UR4 ;  /* 0x00000006ff047899 */ /* 0x000fe40008011404 */
[----:B------:R-:W-:Y:S02]  /*2df0*/  ULOP3.LUT UR11, UR11, 0x3fff, URZ, 0xc0, !UPT ;  /* 0x00003fff0b0b7892 */ /* 0x000fe4000f8ec0ff */
[----:B------:R-:W-:Y:S01]  /*2e00*/  UISETP.LT.AND UP0, UPT, UR4, 0x1, UPT ;  /* 0x000000010400788c */ /* 0x000fe2000bf01270 */
[----:B------:R-:W-:Y:S01]  /*2e10*/  UMOV UR22, 0x0 ;  /* 0x0000000000167882 */ /* 0x000fe20000000000 */
[----:B------:R-:W-:-:S02]  /*2e20*/  UMOV UR23, 0x8400010 ;  /* 0x0840001000177882 */ /* 0x000fc40000000000 */
[----:B------:R-:W-:Y:S02]  /*2e30*/  USEL UR9, UR4, 0x1, !UP0 ;  /* 0x0000000104097887 */ /* 0x000fe4000c000000 */
[----:B------:R-:W-:Y:S02]  /*2e40*/  ULOP3.LUT UR10, UR10, 0x10000, URZ, 0xfc, !UPT ;  /* 0x000100000a0a7892 */ /* 0x000fe4000f8efcff */
[----:B------:R-:W-:Y:S02]  /*2e50*/  ULOP3.LUT UR11, UR11, 0x10000, URZ, 0xfc, !UPT ;  /* 0x000100000b0b7892 */ /* 0x000fe4000f8efcff */
[----:B------:R-:W-:Y:S02]  /*2e60*/  UIADD3 UR9, UPT, UPT, -UR9, URZ, URZ ;  /* 0x000000ff09097290 */ /* 0x000fe4000fffe1ff */
[----:B-1----:R-:W-:Y:S01]  /*2e70*/  UISETP.GE.AND UP4, UPT, UR6, 0x1, UPT ;  /* 0x000000010600788c */ /* 0x002fe2000bf86270 */
[----:B------:R-:W-:Y:S01]  /*2e80*/  UMOV UR20, 0x0 ;  /* 0x0000000000147882 */ /* 0x000fe20000000000 */
[----:B------:R-:W-:Y:S01]  /*2e90*/  UMOV UR21, 0x8400010 ;  /* 0x0840001000157882 */ /* 0x000fe20000000000 */
[----:B------:R-:W-:Y:S01]  /*2ea0*/  UMOV UR18, 0x0 ;  /* 0x0000000000127882 */ /* 0x000fe20000000000 */
[----:B------:R-:W-:Y:S01]  /*2eb0*/  UMOV UR19, 0x8400010 ;  /* 0x0840001000137882 */ /* 0x000fe20000000000 */
[----:B--2---:R-:W-:-:S02]  /*2ec0*/  R2UR UR16, R0 ;  /* 0x00000000001072ca */ /* 0x004fc400000e0000 */
[----:B------:R-:W-:-:S13]  /*2ed0*/  MOV R0, RZ ;  /* 0x000000ff00007202 */ /* 0x000fda0000000f00 */
.L_x_58:
[----:B------:R-:W-:Y:S02]  /*2ee0*/  LEA R3, R2, UR5, 0x3 ;  /* 0x0000000502037c11 */ /* 0x000fe4000f8e18ff */
[----:B------:R-:W-:Y:S02]  /*2ef0*/  SHF.L.U32 R4, R12, 0x1f, RZ ;  /* 0x0000001f0c047819 */ /* 0x000fe400000006ff */
[----:B------:R-:W-:Y:S01]  /*2f00*/  PLOP3.LUT P0, PT, PT, PT, UP4, 0x80, 0x8 ;  /* 0x000000000008781c */ /* 0x000fe20003f0f048 */
[----:B------:R-:W-:Y:S01]  /*2f10*/  VIADD R5, R3, 0x90 ;  /* 0x0000009003057836 */ /* 0x000fe20000000000 */
[----:B-1----:R-:W1:Y:S02]  /*2f20*/  SYNCS.PHASECHK.TRANS64.TRYWAIT P1, [R3+URZ+0x80], R4 ;  /* 0x00008004030075a7 */ /* 0x002e6400080211ff */
[----:B-1----:R-:W-:Y:S09]  /*2f30*/  @!P1 BRA `(.L_x_52) ;  /* 0x000000b000049947 */ /* 0x002ff20003800000 */
.L_x_317:
[----:B------:R-:W-:Y:S01]  /*2f40*/  LEA R6, R2, UR5, 0x4 ;  /* 0x0000000502067c11 */ /* 0x000fe2000f8e20ff */
[----:B------:R-:W-:Y:S01]  /*2f50*/  @UP4 ULEA UR6, UR14, UR5, 0x3 ;  /* 0x000000050e064291 */ /* 0x000fe2000f8e18ff */
[----:B------:R-:W-:Y:S01]  /*2f60*/  PLOP3.LUT P1, PT, PT, PT, PT, 0x80, 0x8 ;  /* 0x000000000008781c */ /* 0x000fe20003f2f070 */
[----:B------:R-:W-:Y:S01]  /*2f70*/  ULEA UR7, UR15, UR5, 0x3 ;  /* 0x000000050f077291 */ /* 0x000fe2000f8e18ff */
[----:B------:R-:W-:Y:S01]  /*2f80*/  PRMT R5, RZ, 0x654, R5 ;  /* 0x00000654ff057816 */ /* 0x000fe20000000005 */
[----:B------:R2:W3:Y:S01]  /*2f90*/  LDS.128 R8, [R6+0xf0] ;  /* 0x0000f00006087984 */ /* 0x0004e20000000c00 */
[----:B-1----:R-:W-:Y:S01]  /*2fa0*/  @P0 SHF.L.U32 R4, R0, 0x1f, RZ ;  /* 0x0000001f00040819 */ /* 0x002fe200000006ff */
[----:B------:R-:W-:Y:S01]  /*2fb0*/  ULEA UR8, UR15, UR16, 0x8 ;  /* 0x000000100f087291 */ /* 0x000fe2000f8e40ff */
[----:B------:R-:W-:Y:S01]  /*2fc0*/  SHF.L.U32 R3, R7, 0x1f, RZ ;  /* 0x0000001f07037819 */ /* 0x000fe200000006ff */
[----:B------:R-:W-:Y:S01]  /*2fd0*/  @!PT LDS RZ, [RZ] ;  /* 0x00000000fffff984 */ /* 0x000fe20000000800 */
[----:B------:R-:W-:Y:S01]  /*2fe0*/  @!PT LDS RZ, [RZ] ;  /* 0x00000000fffff984 */ /* 0x000fe20000000800 */
[----:B------:R-:W-:Y:S01]  /*2ff0*/  @!PT LDS RZ, [RZ] ;  /* 0x00000000fffff984 */ /* 0x000fe20000000800 */
[----:B------:R-:W-:Y:S01]  /*3000*/  @!PT LDS RZ, [RZ] ;  /* 0x00000000fffff984 */ /* 0x000fe20000000800 */
[----:B------:R1:W-:Y:S06]  /*3010*/  MEMBAR.ALL.CTA ;  /* 0x0000000000007992 */ /* 0x0003ec0000008000 */
[----:B-1----:R-:W1:Y:S02]  /*3020*/  FENCE.VIEW.ASYNC.S ;  /* 0x00000000000073c6 */ /* 0x002e640000000000 */
[----:B-1----:R2:W-:Y:S01]  /*3030*/  SYNCS.ARRIVE.TRANS64.RED.A1T0 RZ, [R5+URZ], RZ ;  /* 0x000000ff05ff79a7 */ /* 0x0025e200081004ff */
[----:B------:R2:W1:Y:S01]  /*3040*/  @P0 SYNCS.PHASECHK.TRANS64.TRYWAIT P1, [UR6], R4 ;  /* 0x00000004ff0005a7 */ /* 0x0004620008021106 */
[----:B------:R-:W4:Y:S02]  /*3050*/  SYNCS.PHASECHK.TRANS64.TRYWAIT P0, [UR7+0xb0], R3 ;  /* 0x0000b003ff0075a7 */ /* 0x000f240008001107 */
[----:B-1234-:R-:W-:Y:S05]  /*3060*/  @!P0 BRA `(.L_x_53) ;  /* 0x000000ac00cc8947 */ /* 0x01efea0003800000 */
.L_x_319:
[----:B-1----:R-:W-:Y:S01]  /*3070*/  IADD3 R4, PT, PT, R2, 0x1, RZ ;  /* 0x0000000102047810 */ /* 0x002fe20007ffe0ff */
[----:B------:R-:W-:Y:S06]  /*3080*/  BRA.U !UP4, `(.L_x_54) ;  /* 0x000000010cc07547 */ /* 0x000fec000b800000 */
[----:B------:R-:W-:Y:S01]  /*3090*/  UPLOP3.LUT UP2, UPT, UPT, UPT, UPT, 0x40, 0x4 ;  /* 0x000000000004789c */ /* 0x000fe20003f4e870 */
[----:B------:R-:W-:Y:S01]  /*30a0*/  UMOV UR13, UR9 ;  /* 0x00000009000d7c82 */ /* 0x000fe20008000000 */
[----:B------:R-:W-:Y:S01]  /*30b0*/  UMOV UR12, UR4 ;  /* 0x00000004000c7c82 */ /* 0x000fe20008000000 */
[----:B------:R-:W-:-:S08]  /*30c0*/  UMOV UR17, UR14 ;  /* 0x0000000e00117c82 */ /* 0x000fd00008000000 */
.L_x_57:
[----:B------:R-:W-:Y:S02]  /*30d0*/  UIADD3 UR13, UPT, UPT, UR13, 0x1, URZ ;  /* 0x000000010d0d7890 */ /* 0x000fe4000fffe0ff */
[----:B-1----:R-:W-:Y:S02]  /*30e0*/  ULEA UR6, UR17, UR5, 0x3 ;  /* 0x0000000511067291 */ /* 0x002fe4000f8e18ff */
[----:B------:R-:W-:Y:S01]  /*30f0*/  UISETP.NE.AND UP3, UPT, UR13, URZ, UPT ;  /* 0x000000ff0d00728c */ /* 0x000fe2000bf65270 */
[----:B--2---:R-:W-:Y:S10]  /*3100*/  @P1 BRA `(.L_x_55) ;  /* 0x00000000000c1947 */ /* 0x004ff40003800000 */
[----:B------:R-:W-:Y:S04]  /*3110*/  SHF.L.U32 R3, R0, 0x1f, RZ ;  /* 0x0000001f00037819 */ /* 0x000fe800000006ff */
[----:B------:R-:W1:Y:S02]  /*3120*/  SYNCS.PHASECHK.TRANS64.TRYWAIT P0, [UR6], R3 ;  /* 0x00000003ff0075a7 */ /* 0x000e640008001106 */
[----:B-1----:R-:W-:Y:S05]  /*3130*/  @!P0 BRA `(.L_x_56) ;  /* 0x000000ac00b08947 */ /* 0x002fea0003800000 */
.L_x_55:
[----:B------:R-:W-:Y:S01]  /*3140*/  UISETP.NE.AND UP0, UPT, UR12, 0x1, UPT ;  /* 0x000000010c00788c */ /* 0x000fe2000bf05270 */
[----:B------:R-:W-:Y:S01]  /*3150*/  PLOP3.LUT P1, PT, PT, PT, PT, 0x80, 0x8 ;  /* 0x000000000008781c */ /* 0x000fe20003f2f070 */
[----:B------:R-:W-:Y:S02]  /*3160*/  UIADD3 UR14, UPT, UPT, UR17, 0x1, URZ ;  /* 0x00000001110e7890 */ /* 0x000fe4000fffe0ff */
[----:B------:R-:W-:Y:S02]  /*3170*/  ULEA UR28, UR17, UR11, 0xb ;  /* 0x0000000b111c7291 */ /* 0x000fe4000f8e58ff */
[----:B------:R-:W-:Y:S01]  /*3180*/  UISETP.NE.AND UP1, UPT, UR14, 0x3, UPT ;  /* 0x000000030e00788c */ /* 0x000fe2000bf25270 */
[----:B------:R-:W-:Y:S01]  /*3190*/  PLOP3.LUT P0, PT, PT, PT, UP0, 0x80, 0x8 ;  /* 0x000000000008781c */ /* 0x000fe20003f0f008 */
[----:B------:R-:W-:Y:S02]  /*31a0*/  UIADD3 UR40, UPT, UPT, UR28, 0x2, URZ ;  /* 0x000000021c287890 */ /* 0x000fe4000fffe0ff */
[----:B------:R-:W-:Y:S02]  /*31b0*/  USEL UR27, URZ, 0x1, UP1 ;  /* 0x00000001ff1b7887 */ /* 0x000fe40008800000 */
[----:B------:R-:W-:Y:S02]  /*31c0*/  USEL UR14, UR14, URZ, UP1 ;  /* 0x000000ff0e0e7287 */ /* 0x000fe40008800000 */
[----:B------:R-:W-:Y:S02]  /*31d0*/  UIADD3 UR36, UPT, UPT, UR28, 0x4, URZ ;  /* 0x000000041c247890 */ /* 0x000fe4000fffe0ff */
[----:B------:R-:W-:Y:S01]  /*31e0*/  @UP0 ULEA UR26, UR14, UR5, 0x3 ;  /* 0x000000050e1a0291 */ /* 0x000fe2000f8e18ff */
[----:B------:R-:W-:Y:S01]  /*31f0*/  LOP3.LUT R0, R0, UR27, RZ, 0x3c, !PT ;  /* 0x0000001b00007c12 */ /* 0x000fe2000f8e3cff */
[----:B------:R-:W-:Y:S02]  /*3200*/  UIADD3 UR32, UPT, UPT, UR28, 0x6, URZ ;  /* 0x000000061c207890 */ /* 0x000fe4000fffe0ff */
[----:B------:R-:W-:Y:S01]  /*3210*/  UIADD3 UR6, UPT, UPT, UR6, 0x18, URZ ;  /* 0x0000001806067890 */ /* 0x000fe2000fffe0ff */
[----:B-1----:R-:W-:Y:S01]  /*3220*/  @P0 SHF.L.U32 R2, R0, 0x1f, RZ ;  /* 0x0000001f00020819 */ /* 0x002fe200000006ff */
[----:B------:R-:W-:Y:S01]  /*3230*/  UIADD3 UR12, UPT, UPT, UR12, -0x1, URZ ;  /* 0xffffffff0c0c7890 */ /* 0x000fe2000fffe0ff */
[----:B------:R-:W-:Y:S02]  /*3240*/  UMOV UR29, 0x40004040 ;  /* 0x40004040001d7882 */ /* 0x000fe40000000000 */
[----:B------:R1:W2:Y:S01]  /*3250*/  @P0 SYNCS.PHASECHK.TRANS64.TRYWAIT P1, [UR26], R2 ;  /* 0x00000002ff0005a7 */ /* 0x0002a2000802111a */
[----:B------:R-:W-:Y:S01]  /*3260*/  ULEA UR26, UR17, UR10, 0xa ;  /* 0x0000000a111a7291 */ /* 0x000fe2000f8e50ff */
[----:B------:R-:W-:Y:S01]  /*3270*/  UMOV UR27, 0x40004040 ;  /* 0x40004040001b7882 */ /* 0x000fe20000000000 */
[----:B------:R-:W-:Y:S02]  /*3280*/  UMOV UR41, 0x40004040 ;  /* 0x4000404000297882 */ /* 0x000fe40000000000 */
[----:B------:R-:W-:Y:S02]  /*3290*/  UIADD3 UR38, UPT, UPT, UR26, 0x2, URZ ;  /* 0x000000021a267890 */ /* 0x000fe4000fffe0ff */
[----:B------:R-:W-:Y:S02]  /*32a0*/  UIADD3 UR34, UPT, UPT, UR26, 0x4, URZ ;  /* 0x000000041a227890 */ /* 0x000fe4000fffe0ff */
[----:B------:R-:W-:Y:S01]  /*32b0*/  UIADD3 UR30, UPT, UPT, UR26, 0x6, URZ ;  /* 0x000000061a1e7890 */ /* 0x000fe2000fffe0ff */
[----:B------:R1:W-:Y:S01]  /*32c0*/  UTCHMMA gdesc[UR26], gdesc[UR28], tmem[UR8], tmem[UR24], idesc[UR25], UP2 ;  /* 0x00ff181c1a0075ea */ /* 0x0003e20009000008 */
[----:B------:R-:W-:Y:S01]  /*32d0*/  UPLOP3.LUT UP2, UPT, UPT, UPT, UPT, 0x80, 0x8 ;  /* 0x000000000008789c */ /* 0x000fe20003f4f070 */
[----:B------:R-:W-:Y:S01]  /*32e0*/  UMOV UR39, 0x40004040 ;  /* 0x4000404000277882 */ /* 0x000fe20000000000 */
[----:B------:R-:W-:Y:S01]  /*32f0*/  UMOV UR37, 0x40004040 ;  /* 0x4000404000257882 */ /* 0x000fe20000000000 */
[----:B------:R1:W-:Y:S01]  /*3300*/  UTCHMMA gdesc[UR38], gdesc[UR40], tmem[UR8], tmem[UR22], idesc[UR23], UPT ;  /* 0x00ff1628260075ea */ /* 0x0003e2000b800008 */
[----:B------:R-:W-:Y:S01]  /*3310*/  UMOV UR35, 0x40004040 ;  /* 0x4000404000237882 */ /* 0x000fe20000000000 */
[----:B------:R-:W-:Y:S01]  /*3320*/  UMOV UR33, 0x40004040 ;  /* 0x4000404000217882 */ /* 0x000fe20000000000 */
[----:B------:R-:W-:Y:S01]  /*3330*/  UMOV UR31, 0x40004040 ;  /* 0x40004040001f7882 */ /* 0x000fe20000000000 */
[----:B------:R1:W-:Y:S01]  /*3340*/  UTCHMMA gdesc[UR34], gdesc[UR36], tmem[UR8], tmem[UR20], idesc[UR21], UPT ;  /* 0x00ff1424220075ea */ /* 0x0003e2000b800008 */
[----:B------:R1:W-:Y:S01]  /*3350*/  UTCHMMA gdesc[UR30], gdesc[UR32], tmem[UR8], tmem[UR18], idesc[UR19], UPT ;  /* 0x00ff12201e0075ea */ /* 0x0003e2000b800008 */
[----:B------:R1:W-:Y:S01]  /*3360*/  UTCBAR [UR6], URZ ;  /* 0x000000ff060073e9 */ /* 0x0003e200080000ff */
[----:B------:R-:W-:Y:S01]  /*3370*/  UMOV UR17, UR14 ;  /* 0x0000000e00117c82 */ /* 0x000fe20008000000 */
[----:B------:R-:W-:Y:S05]  /*3380*/  BRA.U UP3, `(.L_x_57) ;  /* 0xfffffffd03507547 */ /* 0x000fea000b83ffff */
.L_x_54:
[----:B------:R-:W-:Y:S01]  /*3390*/  UIADD3 UR15, UPT, UPT, UR15, 0x1, URZ ;  /* 0x000000010f0f7890 */ /* 0x000fe2000fffe0ff */
[----:B------:R-:W-:Y:S01]  /*33a0*/  LOP3.LUT P0, RZ, R10, 0x1, RZ, 0xc0, !PT ;  /* 0x000000010aff7812 */ /* 0x000fe2000780c0ff */
[----:B------:R-:W-:Y:S01]  /*33b0*/  UIADD3 UR7, UPT, UPT, UR7, 0xa0, URZ ;  /* 0x000000a007077890 */ /* 0x000fe2000fffe0ff */
[----:B--2---:R-:W-:Y:S01]  /*33c0*/  ISETP.NE.AND P1, PT, R4, 0x2, PT ;  /* 0x000000020400780c */ /* 0x004fe20003f25270 */
[----:B------:R-:W-:-:S03]  /*33d0*/  UISETP.NE.AND UP0, UPT, UR15, 0x2, UPT ;  /* 0x000000020f00788c */ /* 0x000fc6000bf05270 */
[----:B-1----:R-:W-:Y:S01]  /*33e0*/  SEL R2, RZ, 0x1, P1 ;  /* 0x00000001ff027807 */ /* 0x002fe20000800000 */
[----:B------:R-:W-:Y:S02]  /*33f0*/  USEL UR6, URZ, 0x1, UP0 ;  /* 0x00000001ff067887 */ /* 0x000fe40008000000 */
[----:B------:R-:W-:Y:S01]  /*3400*/  USEL UR15, UR15, URZ, UP0 ;  /* 0x000000ff0f0f7287 */ /* 0x000fe20008000000 */
[----:B------:R1:W-:Y:S01]  /*3410*/  UTCBAR [UR7], URZ ;  /* 0x000000ff070073e9 */ /* 0x0003e200080000ff */
[----:B------:R-:W-:Y:S02]  /*3420*/  LOP3.LUT R12, R12, R2, RZ, 0x3c, !PT ;  /* 0x000000020c0c7212 */ /* 0x000fe400078e3cff */
[----:B------:R-:W-:Y:S02]  /*3430*/  LOP3.LUT R7, R7, UR6, RZ, 0x3c, !PT ;  /* 0x0000000607077c12 */ /* 0x000fe4000f8e3cff */
[----:B------:R-:W-:Y:S01]  /*3440*/  SEL R2, R4, RZ, P1 ;  /* 0x000000ff04027207 */ /* 0x000fe20000800000 */
[----:B------:R-:W-:Y:S06]  /*3450*/  @P0 BRA `(.L_x_58) ;  /* 0xfffffff800a00947 */ /* 0x000fec000383ffff */
[----:B------:R-:W2:Y:S01]  /*3460*/  S2UR UR4, SR_CgaCtaId ;  /* 0x00000000000479c3 */ /* 0x000ea20000008800 */
[----:B------:R-:W-:Y:S01]  /*3470*/  ELECT P0, URZ, PT ;  /* 0x0000000000ff782f */ /* 0x000fe20003800000 */
[----:B------:R-:W-:Y:S01]  /*3480*/  IMAD.MOV.U32 R2, RZ, RZ, 0x1 ;  /* 0x00000001ff027424 */ /* 0x000fe200078e00ff */
[----:B------:R-:W-:Y:S01]  /*3490*/  UIADD3 UR5, UPT, UPT, UR5, 0xb0, URZ ;  /* 0x000000b005057890 */ /* 0x000fe2000fffe0ff */
[----:B------:R-:W-:Y:S01]  /*34a0*/  SHF.L.U32 R0, R7, 0x1f, RZ ;  /* 0x0000001f07007819 */ /* 0x000fe200000006ff */
[----:B------:R-:W-:-:S03]  /*34b0*/  UMOV UR6, 0x40 ;  /* 0x0000004000067882 */ /* 0x000fc60000000000 */
[----:B------:R-:W-:Y:S01]  /*34c0*/  UVIRTCOUNT.DEALLOC.SMPOOL 0x80 ;  /* 0x000000800000784c */ /* 0x000fe20000000000 */
[----:B--2---:R-:W-:Y:S02]  /*34d0*/  ULEA UR4, UR4, UR6, 0x18 ;  /* 0x0000000604047291 */ /* 0x004fe4000f8ec0ff */
[----:B------:R-:W-:-:S07]  /*34e0*/  ULEA UR6, UR15, UR5, 0x3 ;  /* 0x000000050f067291 */ /* 0x000fce000f8e18ff */
[----:B------:R2:W-:Y:S02]  /*34f0*/  @P0 STS.U8 [UR4+0x1c], R2 ;  /* 0x00001c02ff000988 */ /* 0x0005e40008000004 */
[----:B------:R-:W3:Y:S02]  /*3500*/  SYNCS.PHASECHK.TRANS64.TRYWAIT P0, [UR6], R0 ;  /* 0x00000000ff0075a7 */ /* 0x000ee40008001106 */
[----:B--23--:R-:W-:Y:S05]  /*3510*/  @!P0 BRA `(.L_x_59) ;  /* 0x000000a800d08947 */ /* 0x00cfea0003800000 */
.L_x_322:
[----:B-1----:R-:W-:-:S04]  /*3520*/  UIADD3 UR7, UPT, UPT, UR15, 0x1, URZ ;  /* 0x000000010f077890 */ /* 0x002fc8000fffe0ff */
[----:B------:R-:W-:-:S04]  /*3530*/  UISETP.NE.AND UP0, UPT, UR7, 0x2, UPT ;  /* 0x000000020700788c */ /* 0x000fc8000bf05270 */
[----:B------:R-:W-:Y:S02]  /*3540*/  USEL UR6, URZ, 0x1, UP0 ;  /* 0x00000001ff067887 */ /* 0x000fe40008000000 */
[----:B------:R-:W-:-:S04]  /*3550*/  USEL UR7, UR7, URZ, UP0 ;  /* 0x000000ff07077287 */ /* 0x000fc80008000000 */
[----:B------:R-:W-:Y:S01]  /*3560*/  ULEA UR7, UR7, UR5, 0x3 ;  /* 0x0000000507077291 */ /* 0x000fe2000f8e18ff */
[----:B--2---:R-:W-:-:S04]  /*3570*/  LOP3.LUT R0, R7, UR6, RZ, 0x3c, !PT ;  /* 0x0000000607007c12 */ /* 0x004fc8000f8e3cff */
[----:B------:R-:W-:-:S04]  /*3580*/  SHF.L.U32 R0, R0, 0x1f, RZ ;  /* 0x0000001f00007819 */ /* 0x000fc800000006ff */
[----:B------:R-:W1:Y:S02]  /*3590*/  SYNCS.PHASECHK.TRANS64.TRYWAIT P0, [UR7], R0 ;  /* 0x00000000ff0075a7 */ /* 0x000e640008001107 */
[----:B-1----:R-:W-:Y:S05]  /*35a0*/  @!P0 BRA `(.L_x_60) ;  /* 0x000000a800c48947 */ /* 0x002fea0003800000 */
.L_x_324:
[----:B------:R-:W-:Y:S01]  /*35b0*/  NOP ;  /* 0x0000000000007918 */ /* 0x000fe20000000000 */
[----:B-1----:R-:W1:Y:S01]  /*35c0*/  LDS R0, [UR4+0x14] ;  /* 0x00001404ff007984 */ /* 0x002e620008000800 */
[----:B------:R-:W-:Y:S01]  /*35d0*/  ULOP3.LUT UR6, UR16, 0xffff, URZ, 0xc0, !UPT ;  /* 0x0000ffff10067892 */ /* 0x000fe2000f8ec0ff */
[----:B------:R-:W-:Y:S01]  /*35e0*/  UMOV UR8, 0xffff ;  /* 0x0000ffff00087882 */ /* 0x000fe20000000000 */
[----:B------:R-:W-:Y:S02]  /*35f0*/  UMOV UR5, 0x1 ;  /* 0x0000000100057882 */ /* 0x000fe40000000000 */
[----:B------:R-:W-:-:S04]  /*3600*/  USHF.R.U32.HI UR6, URZ, 0x5, UR6 ;  /* 0x00000005ff067899 */ /* 0x000fc80008011606 */
[----:B------:R-:W-:Y:S02]  /*3610*/  USHF.L.U32 UR8, UR8, UR6, URZ ;  /* 0x0000000608087299 */ /* 0x000fe400080006ff */
[----:B------:R-:W-:-:S04]  /*3620*/  USHF.L.U32 UR5, UR5, UR6, URZ ;  /* 0x0000000605057299 */ /* 0x000fc800080006ff */
[----:B-1----:R-:W-:-:S04]  /*3630*/  LOP3.LUT R0, R0, UR8, RZ, 0xc0, !PT ;  /* 0x0000000800007c12 */ /* 0x002fc8000f8ec0ff */
[----:B------:R-:W-:-:S13]  /*3640*/  ISETP.NE.AND P0, PT, R0, UR8, PT ;  /* 0x0000000800007c0c */ /* 0x000fda000bf05270 */
[----:B------:R-:W-:Y:S05]  /*3650*/  @P0 BRA `(.L_x_61) ;  /* 0x0000000000580947 */ /* 0x000fea0003800000 */
[----:B------:R-:W1:Y:S02]  /*3660*/  LDS R0, [UR4+0x18] ;  /* 0x00001804ff007984 */ /* 0x000e640008000800 */
[----:B-1----:R-:W-:-:S04]  /*3670*/  LOP3.LUT R0, R0, UR5, RZ, 0xc0, !PT ;  /* 0x0000000500007c12 */ /* 0x002fc8000f8ec0ff */
[----:B------:R-:W-:-:S13]  /*3680*/  ISETP.NE.AND P0, PT, R0, UR5, PT ;  /* 0x0000000500007c0c */ /* 0x000fda000bf05270 */
[----:B------:R-:W-:Y:S05]  /*3690*/  @P0 BRA `(.L_x_62) ;  /* 0x00000000003c0947 */ /* 0x000fea0003800000 */
[----:B------:R-:W1:Y:S01]  /*36a0*/  S2R R2, SR_LANEID ;  /* 0x0000000000027919 */ /* 0x000e620000000000 */
[----:B------:R-:W-:Y:S01]  /*36b0*/  ULOP3.LUT UR8, URZ, UR8, URZ, 0x33, !UPT ;  /* 0x00000008ff087292 */ /* 0x000fe2000f8e33ff */
[----:B------:R-:W-:Y:S02]  /*36c0*/  VOTEU.ANY UR7, UPT, PT ;  /* 0x0000000000077886 */ /* 0x000fe400038e0100 */
[----:B------:R-:W-:-:S03]  /*36d0*/  UFLO.U32 UR7, UR7 ;  /* 0x00000007000772bd */ /* 0x000fc600080e0000 */
[----:B------:R-:W-:-:S04]  /*36e0*/  IMAD.U32 R0, RZ, RZ, UR8 ;  /* 0x00000008ff007e24 */ /* 0x000fc8000f8e00ff */
[----:B------:R2:W3:Y:S02]  /*36f0*/  REDUX UR6, R0 ;  /* 0x00000000000673c4 */ /* 0x0004e40000000000 */
[----:B------:R4:W-:Y:S01]  /*3700*/  UTCATOMSWS.AND URZ, UR8 ;  /* 0x0000000800ff79e3 */ /* 0x0009e20008000000 */
[----:B-1----:R-:W-:Y:S02]  /*3710*/  ISETP.EQ.U32.AND P0, PT, R2, UR7, PT ;  /* 0x0000000702007c0c */ /* 0x002fe4000bf02070 */
[----:B--2---:R-:W-:Y:S02]  /*3720*/  LOP3.LUT R0, RZ, UR5, RZ, 0x33, !PT ;  /* 0x00000005ff007c12 */ /* 0x004fe4000f8e33ff */
[----:B---3--:R-:W-:Y:S02]  /*3730*/  MOV R2, UR6 ;  /* 0x0000000600027c02 */ /* 0x008fe40008000f00 */
[----:B------:R-:W1:Y:S07]  /*3740*/  REDUX UR5, R0 ;  /* 0x00000000000573c4 */ /* 0x000e6e0000000000 */
[----:B------:R4:W-:Y:S01]  /*3750*/  @P0 ATOMS.AND RZ, [UR4+0x14], R2 ;  /* 0x00001402ffff098c */ /* 0x0009e2000a800004 */
[----:B-1----:R-:W-:-:S05]  /*3760*/  IMAD.U32 R0, RZ, RZ, UR5 ;  /* 0x00000005ff007e24 */ /* 0x002fca000f8e00ff */
[----:B------:R4:W-:Y:S01]  /*3770*/  @P0 ATOMS.AND RZ, [UR4+0x18], R0 ;  /* 0x00001800ffff098c */ /* 0x0009e2000a800004 */
[----:B------:R-:W-:Y:S05]  /*3780*/  BRA `(.L_x_63) ;  /* 0x0000000000147947 */ /* 0x000fea0003800000 */
.L_x_62:
[----:B------:R-:W-:Y:S02]  /*3790*/  MOV R2, 0x37b0 ;  /* 0x000037b000027802 */ /* 0x000fe40000000f00 */
[----:B-----5:R-:W-:Y:S05]  /*37a0*/  CALL.REL.NOINC `($__internal_0_$__cuda_sm10x_tcgen05_guardrail_trap_col_being_dealloced_not_returned_by_alloc) ;  /* 0x000000ac00707944 */ /* 0x020fea0003c00000 */
[----:B------:R-:W-:Y:S05]  /*37b0*/  BRA `(.L_x_63) ;  /* 0x0000000000087947 */ /* 0x000fea0003800000 */
.L_x_61:
[----:B------:R-:W-:Y:S02]  /*37c0*/  MOV R2, 0x37e0 ;  /* 0x000037e000027802 */ /* 0x000fe40000000f00 */
[----:B-----5:R-:W-:Y:S05]  /*37d0*/  CALL.REL.NOINC `($__internal_2_$__cuda_sm10x_tcgen05_guardrail_trap_unallocated_columns_being_dealloced) ;  /* 0x000000ac007c7944 */ /* 0x020fea0003c00000 */
.L_x_63:
[----:B------:R-:W-:Y:S01]  /*37e0*/  NOP ;  /* 0x0000000000007918 */ /* 0x000fe20000000000 */
[----:B----4-:R-:W-:Y:S05]  /*37f0*/  EXIT ;  /* 0x000000000000794d */ /* 0x010fea0003800000 */
.L_x_47:
[----:B------:R-:W-:-:S09]  /*3800*/  UISETP.NE.OR UP3, UPT, UR10, 0x3, UP3 ;  /* 0x000000030a00788c */ /* 0x000fd20009f65670 */
[----:B------:R-:W-:Y:S05]  /*3810*/  BRA.U UP3, `(.L_x_64) ;  /* 0x0000001103087547 */ /* 0x000fea000b800000 */
[----:B------:R-:W2:Y:S01]  /*3820*/  LDCU.64 UR4, c[0x0][0x888] ;  /* 0x00011100ff0477ac */ /* 0x000ea20008000a00 */
[----:B------:R-:W-:Y:S02]  /*3830*/  HFMA2 R10, -RZ, RZ, 0, 0 ;  /* 0x00000000ff0a7431 */ /* 0x000fe400000001ff */
[----:B------:R-:W-:Y:S01]  /*3840*/  IMAD.MOV.U32 R9, RZ, RZ, 0x1 ;  /* 0x00000001ff097424 */ /* 0x000fe200078e00ff */
[----:B------:R-:W-:Y:S01]  /*3850*/  MOV R11, 0x4000 ;  /* 0x00004000000b7802 */ /* 0x000fe20000000f00 */
[----:B------:R-:W3:Y:S01]  /*3860*/  LDCU.64 UR22, c[0x0][0x890] ;  /* 0x00011200ff1677ac */ /* 0x000ee20008000a00 */
[----:B------:R-:W-:Y:S01]  /*3870*/  IMAD.MOV.U32 R8, RZ, RZ, RZ ;  /* 0x000000ffff087224 */ /* 0x000fe200078e00ff */
[----:B------:R-:W4:Y:S01]  /*3880*/  LDCU UR31, c[0x0][0x370] ;  /* 0x00006e00ff1f77ac */ /* 0x000f220008000800 */
[----:B------:R-:W4:Y:S01]  /*3890*/  LDCU UR13, c[0x0][0xb0c] ;  /* 0x00016180ff0d77ac */ /* 0x000f220008000800 */
[----:B------:R-:W4:Y:S01]  /*38a0*/  LDCU.128 UR40, c[0x0][0xb10] ;  /* 0x00016200ff2877ac */ /* 0x000f220008000c00 */
[----:B------:R-:W4:Y:S01]  /*38b0*/  LDCU UR30, c[0x0][0x374] ;  /* 0x00006e80ff1e77ac */ /* 0x000f220008000800 */
[----:B--2---:R-:W-:Y:S01]  /*38c0*/  UISETP.NE.U32.AND UP0, UPT, UR4, URZ, UPT ;  /* 0x000000ff0400728c */ /* 0x004fe2000bf05070 */
[----:B------:R-:W2:Y:S01]  /*38d0*/  LDCU UR4, c[0x0][0xb30] ;  /* 0x00016600ff0477ac */ /* 0x000ea20008000800 */
[----:B------:R-:W2:Y:S02]  /*38e0*/  LDCU UR21, c[0x0][0xb20] ;  /* 0x00016400ff1577ac */ /* 0x000ea40008000800 */
[----:B------:R-:W-:-:S02]  /*38f0*/  UISETP.NE.AND.EX UP6, UPT, UR5, URZ, UPT, UP0 ;  /* 0x000000ff0500728c */ /* 0x000fc4000bfc5300 */
[----:B-1----:R-:W-:Y:S02]  /*3900*/  UISETP.GE.AND UP3, UPT, UR37, 0x1, UPT ;  /* 0x000000012500788c */ /* 0x002fe4000bf66270 */
[----:B------:R-:W-:Y:S02]  /*3910*/  UISETP.NE.AND UP0, UPT, UR37, 0x1, UPT ;  /* 0x000000012500788c */ /* 0x000fe4000bf05270 */
[----:B------:R-:W-:Y:S01]  /*3920*/  UP2UR UR5, UPR, URZ, 0x8 ;  /* 0x00000008ff057883 */ /* 0x000fe20008000000 */
[----:B------:R-:W-:Y:S01]  /*3930*/  UMOV UR29, 0x400 ;  /* 0x00000400001d7882 */ /* 0x000fe20000000000 */
[----:B------:R-:W-:Y:S02]  /*3940*/  UP2UR UR5, UPR, URZ, 0x1 ;  /* 0x00000001ff057883 */ /* 0x000fe40008000000 */
[----:B---3--:R-:W-:Y:S02]  /*3950*/  UISETP.NE.U32.AND UP0, UPT, UR22, URZ, UPT ;  /* 0x000000ff1600728c */ /* 0x008fe4000bf05070 */
[----:B------:R-:W-:-:S02]  /*3960*/  ULEA UR29, UR38, UR29, 0x18 ;  /* 0x0000001d261d7291 */ /* 0x000fc4000f8ec0ff */
[----:B------:R-:W-:Y:S02]  /*3970*/  UISETP.NE.AND.EX UP5, UPT, UR23, URZ, UPT, UP0 ;  /* 0x000000ff1700728c */ /* 0x000fe4000bfa5300 */
[----:B----4-:R-:W-:Y:S02]  /*3980*/  UIMAD.WIDE.U32 UR50, UR31, UR40, URZ ;  /* 0x000000281f3272a5 */ /* 0x010fe4000f8e00ff */
[----:B------:R-:W-:Y:S02]  /*3990*/  UISETP.NE.AND UP3, UPT, UR13, 0x1, UPT ;  /* 0x000000010d00788c */ /* 0x000fe4000bf65270 */
[----:B------:R-:W-:Y:S02]  /*39a0*/  UIADD3 UR49, UPT, UPT, UR29, 0x48, URZ ;  /* 0x000000481d317890 */ /* 0x000fe4000fffe0ff */
[----:B------:R-:W-:Y:S02]  /*39b0*/  UIMAD.WIDE.U32 UR8, UR30, UR43, URZ ;  /* 0x0000002b1e0872a5 */ /* 0x000fe4000f8e00ff */
[----:B------:R-:W-:-:S02]  /*39c0*/  UISETP.NE.AND UP0, UPT, UR42, 0x1, UPT ;  /* 0x000000012a00788c */ /* 0x000fc4000bf05270 */
[----:B--2---:R-:W-:Y:S01]  /*39d0*/  UISETP.NE.AND UP4, UPT, UR4, 0x1, UPT ;  /* 0x000000010400788c */ /* 0x004fe2000bf85270 */
[----:B------:R-:W1:Y:S01]  /*39e0*/  LDCU.64 UR54, c[0x0][0x348] ;  /* 0x00006900ff3677ac */ /* 0x000e620008000a00 */
[----:B------:R-:W-:Y:S01]  /*39f0*/  UPLOP3.LUT UP1, UPT, UPT, UPT, UPT, 0x40, 0x4 ;  /* 0x000000000004789c */ /* 0x000fe20003f2e870 */
[----:B------:R-:W2:Y:S01]  /*3a00*/  LDCU.64 UR6, c[0x0][0xb28] ;  /* 0x00016500ff0677ac */ /* 0x000ea20008000a00 */
[----:B------:R-:W-:Y:S02]  /*3a10*/  UP2UR UR5, UPR, URZ, 0x8 ;  /* 0x00000008ff057883 */ /* 0x000fe40008000000 */
[----:B------:R-:W-:Y:S02]  /*3a20*/  UIADD3 UR33, UPT, UPT, UR29, 0x30, URZ ;  /* 0x000000301d217890 */ /* 0x000fe4000fffe0ff */
[----:B------:R-:W-:Y:S02]  /*3a30*/  UIADD3 UR25, UPT, UPT, UR29, 0x38, URZ ;  /* 0x000000381d197890 */ /* 0x000fe4000fffe0ff */
[----:B------:R-:W-:-:S02]  /*3a40*/  UIADD3 UR17, UPT, UPT, UR29, 0x40, URZ ;  /* 0x000000401d117890 */ /* 0x000fc4000fffe0ff */
[----:B------:R-:W-:Y:S02]  /*3a50*/  UPRMT UR49, UR38, 0x654, UR49 ;  /* 0x0000065426317896 */ /* 0x000fe40008000031 */
[----:B------:R-:W-:Y:S02]  /*3a60*/  USHF.R.U32.HI UR51, URZ, UR41, UR51 ;  /* 0x00000029ff337299 */ /* 0x000fe40008011633 */
[----:B------:R-:W-:Y:S02]  /*3a70*/  USHF.R.U32.HI UR50, URZ, UR21, UR9 ;  /* 0x00000015ff327299 */ /* 0x000fe40008011609 */
[----:B------:R-:W-:-:S12]  /*3a80*/  UP2UR UR4, UPR, URZ, 0x1 ;  /* 0x00000001ff047883 */ /* 0x000fd80008000000 */
.L_x_75:
[----:B------:R-:W-:Y:S02]  /*3a90*/  LEA R2, R8, UR29, 0x3 ;  /* 0x0000001d08027c11 */ /* 0x000fe4000f8e18ff */
[----:B------:R-:W-:Y:S02]  /*3aa0*/  SHF.L.U32 R0, R10, 0x1f, RZ ;  /* 0x0000001f0a007819 */ /* 0x000fe400000006ff */
[----:B------:R-:W-:Y:S02]  /*3ab0*/  LEA R4, R8, UR29, 0x4 ;  /* 0x0000001d08047c11 */ /* 0x000fe4000f8e20ff */
[----:B---3--:R-:W3:Y:S02]  /*3ac0*/  SYNCS.PHASECHK.TRANS64.TRYWAIT P0, [R2+URZ+0x80], R0 ;  /* 0x00008000020075a7 */ /* 0x008ee400080011ff */
[----:B---3--:R-:W-:Y:S05]  /*3ad0*/  @!P0 BRA `(.L_x_65) ;  /* 0x000000a400908947 */ /* 0x008fea0003800000 */
.L_x_325:
[----:B------:R-:W4:Y:S01]  /*3ae0*/  LDS.128 R4, [R4+0xf0] ;  /* 0x0000f00004047984 */ /* 0x000f220000000c00 */
[----:B------:R-:W-:Y:S01]  /*3af0*/  UISETP.GE.AND UP0, UPT, UR37, 0x1, UPT ;  /* 0x000000012500788c */ /* 0x000fe2000bf06270 */
[----:B------:R-:W-:Y:S01]  /*3b00*/  @!PT LDS RZ, [RZ] ;  /* 0x00000000fffff984 */ /* 0x000fe20000000800 */
[----:B------:R-:W-:Y:S01]  /*3b10*/  @!PT LDS RZ, [RZ] ;  /* 0x00000000fffff984 */ /* 0x000fe20000000800 */
[----:B------:R-:W-:Y:S01]  /*3b20*/  @!PT LDS RZ, [RZ] ;  /* 0x00000000fffff984 */ /* 0x000fe20000000800 */
[----:B------:R-:W-:Y:S01]  /*3b30*/  @!PT LDS RZ, [RZ] ;  /* 0x00000000fffff984 */ /* 0x000fe20000000800 */
[----:B------:R1:W-:Y:S06]  /*3b40*/  MEMBAR.ALL.CTA ;  /* 0x0000000000007992 */ /* 0x0003ec0000008000 */
[----:B-1----:R-:W1:Y:S01]  /*3b50*/  FENCE.VIEW.ASYNC.S ;  /* 0x00000000000073c6 */ /* 0x002e620000000000 */
[----:B----4-:R-:W-:Y:S11]  /*3b60*/  LOP3.LUT P0, RZ, R6, 0x1, RZ, 0xc0, !PT ;  /* 0x0000000106ff7812 */ /* 0x010ff6000780c0ff */
[----:B------:R-:W-:Y:S02]  /*3b70*/  @!UPT UIADD3 URZ, UPT, UPT, URZ, URZ, URZ ;  /* 0x000000fffffff290 */ /* 0x000fe4000fffe0ff */
[----:B-1----:R-:W-:Y:S01]  /*3b80*/  VOTEU.ANY UP3, P0 ;  /* 0x0000000000ff7886 */ /* 0x002fe20000060100 */
[----:B------:R-:W-:Y:S11]  /*3b90*/  PLOP3.LUT P0, PT, PT, PT, UP3, 0x80, 0x8 ;  /* 0x000000000008781c */ /* 0x000ff60003f0f038 */
[----:B------:R-:W-:Y:S02]  /*3ba0*/  @!UPT UIADD3 URZ, UPT, UPT, URZ, URZ, URZ ;  /* 0x000000fffffff290 */ /* 0x000fe4000fffe0ff */
[----:B---3--:R-:W-:Y:S02]  /*3bb0*/  @P0 SHF.R.U32.HI R0, RZ, 0x10, R5 ;  /* 0x00000010ff000819 */ /* 0x008fe40000011605 */
[----:B------:R-:W-:Y:S02]  /*3bc0*/  @P0 MOV R3, R4 ;  /* 0x0000000400030202 */ /* 0x000fe40000000f00 */
[----:B------:R-:W-:Y:S01]  /*3bd0*/  @P0 R2UR UR4, R0 ;  /* 0x00000000000402ca */ /* 0x000fe200000e0000 */
[----:B------:R-:W-:Y:S01]  /*3be0*/  VIADD R0, R2, 0x90 ;  /* 0x0000009002007836 */ /* 0x000fe20000000000 */
[----:B------:R-:W-:Y:S02]  /*3bf0*/  @P0 LOP3.LUT R4, R5, 0xffff, RZ, 0xc0, !PT ;  /* 0x0000ffff05040812 */ /* 0x000fe400078ec0ff */
[----:B------:R-:W-:Y:S02]  /*3c00*/  @P0 R2UR UR8, R3 ;  /* 0x00000000030802ca */ /* 0x000fe400000e0000 */
[----:B------:R-:W-:Y:S02]  /*3c10*/  PRMT R0, RZ, 0x654, R0 ;  /* 0x00000654ff007816 */ /* 0x000fe40000000000 */
[----:B------:R-:W-:Y:S02]  /*3c20*/  @P0 R2UR UR5, R4 ;  /* 0x00000000040502ca */ /* 0x000fe400000e0000 */
[----:B------:R1:W-:Y:S03]  /*3c30*/  SYNCS.ARRIVE.TRANS64.RED.A1T0 RZ, [R0+URZ], RZ ;  /* 0x000000ff00ff79a7 */ /* 0x0003e600081004ff */
[----:B------:R-:W-:Y:S04]  /*3c40*/  @UP3 UMOV UR53, UR4 ;  /* 0x0000000400353c82 */ /* 0x000fe80008000000 */
[----:B------:R-:W-:Y:S04]  /*3c50*/  @UP3 UMOV UR15, UR8 ;  /* 0x00000008000f3c82 */ /* 0x000fe80008000000 */
[----:B------:R-:W-:Y:S01]  /*3c60*/  @UP3 UMOV UR14, UR5 ;  /* 0x00000005000e3c82 */ /* 0x000fe20008000000 */
[----:B------:R-:W-:Y:S05]  /*3c70*/  BRA.U !UP0, `(.L_x_66) ;  /* 0x0000000108b47547 */ /* 0x000fea000b800000 */
[----:B------:R-:W-:Y:S02]  /*3c80*/  UIMAD.WIDE.U32 UR60, UR14, UR43, URZ ;  /* 0x0000002b0e3c72a5 */ /* 0x000fe4000f8e00ff */
[----:B------:R-:W-:Y:S02]  /*3c90*/  UP2UR UR26, UPR, URZ, 0x4 ;  /* 0x00000004ff1a7883 */ /* 0x000fe40008000000 */
[----:B------:R-:W-:Y:S02]  /*3ca0*/  UISETP.NE.AND UP2, UPT, UR42, 0x1, UPT ;  /* 0x000000012a00788c */ /* 0x000fe4000bf45270 */
[----:B------:R-:W-:Y:S02]  /*3cb0*/  UIMAD.WIDE.U32 UR58, UR15, UR40, URZ ;  /* 0x000000280f3a72a5 */ /* 0x000fe4000f8e00ff */
[----:B------:R-:W-:Y:S02]  /*3cc0*/  USEL UR4, UR30, UR50, !UP2 ;  /* 0x000000321e047287 */ /* 0x000fe4000d000000 */
[----:B------:R-:W-:Y:S02]  /*3cd0*/  UP2UR UR20, UPR, URZ, 0x2 ;  /* 0x00000002ff147883 */ /* 0x000fe40008000000 */
[----:B------:R-:W-:Y:S02]  /*3ce0*/  UISETP.NE.AND UP1, UPT, UR37, 0x1, UPT ;  /* 0x000000012500788c */ /* 0x000fe4000bf25270 */
[----:B--2---:R-:W-:Y:S02]  /*3cf0*/  UIMAD.WIDE.U32 UR56, UR4, UR6, URZ ;  /* 0x00000006043872a5 */ /* 0x004fe4000f8e00ff */
[----:B------:R-:W-:Y:S01]  /*3d00*/  UISETP.NE.AND UP0, UPT, UR13, 0x1, UPT ;  /* 0x000000010d00788c */ /* 0x000fe2000bf05270 */
[----:B------:R-:W-:Y:S02]  /*3d10*/  UMOV UR27, UR61 ;  /* 0x0000003d001b7c82 */ /* 0x000fe40008000000 */
[----:B------:R-:W-:Y:S02]  /*3d20*/  USHF.R.U32.HI UR28, URZ, UR21, UR27 ;  /* 0x00000015ff1c7299 */ /* 0x000fe4000801161b */
[----:B------:R-:W-:Y:S02]  /*3d30*/  USEL UR9, UR31, UR51, !UP0 ;  /* 0x000000331f097287 */ /* 0x000fe4000c000000 */
[----:B------:R-:W-:Y:S02]  /*3d40*/  USEL UR8, UR14, UR28, !UP2 ;  /* 0x0000001c0e087287 */ /* 0x000fe4000d000000 */
[----:B------:R-:W-:Y:S02]  /*3d50*/  UIMAD.WIDE.U32 UR34, UR9, UR6, URZ ;  /* 0x00000006092272a5 */ /* 0x000fe4000f8e00ff */
[----:B------:R-:W-:Y:S02]  /*3d60*/  UIMAD.WIDE.U32 UR18, UR8, UR6, URZ ;  /* 0x00000006081272a5 */ /* 0x000fe4000f8e00ff */
[----:B------:R-:W-:Y:S02]  /*3d70*/  @UP1 USHF.R.U32.HI UR9, URZ, UR7, UR35 ;  /* 0x00000007ff091299 */ /* 0x000fe40008011623 */
[----:B------:R-:W-:Y:S02]  /*3d80*/  USHF.R.U32.HI UR18, URZ, UR7, UR19 ;  /* 0x00000007ff127299 */ /* 0x000fe40008011613 */
[----:B------:R-:W-:Y:S02]  /*3d90*/  UIMAD UR10, UR37, UR9, URZ ;  /* 0x00000009250a72a4 */ /* 0x000fe4000f8e02ff */
[----:B------:R-:W-:Y:S02]  /*3da0*/  USEL UR18, UR8, UR18, !UP1 ;  /* 0x0000001208127287 */ /* 0x000fe4000c800000 */
[----:B------:R-:W-:Y:S02]  /*3db0*/  UISETP.NE.AND UP2, UPT, UR26, URZ, UPT ;  /* 0x000000ff1a00728c */ /* 0x000fe4000bf45270 */
[----:B------:R-:W-:Y:S01]  /*3dc0*/  UIADD3 UR16, UPT, UPT, -UR18, URZ, URZ ;  /* 0x000000ff12107290 */ /* 0x000fe2000fffe1ff */
[----:B------:R-:W-:Y:S02]  /*3dd0*/  UMOV UR27, UR59 ;  /* 0x0000003b001b7c82 */ /* 0x000fe40008000000 */
[----:B------:R-:W-:Y:S02]  /*3de0*/  USHF.R.U32.HI UR24, URZ, UR41, UR27 ;  /* 0x00000029ff187299 */ /* 0x000fe4000801161b */
[----:B------:R-:W-:Y:S02]  /*3df0*/  UIMAD UR16, UR37, UR16, UR8 ;  /* 0x00000010251072a4 */ /* 0x000fe4000f8e0208 */
[----:B------:R-:W-:Y:S01]  /*3e00*/  USEL UR5, UR15, UR24, !UP0 ;  /* 0x000000180f057287 */ /* 0x000fe2000c000000 */
[----:B------:R-:W-:Y:S02]  /*3e10*/  UMOV UR27, UR57 ;  /* 0x00000039001b7c82 */ /* 0x000fe40008000000 */
[----:B------:R-:W-:Y:S04]  /*3e20*/  @UP1 USHF.R.U32.HI UR4, URZ, UR7, UR27 ;  /* 0x00000007ff041299 */ /* 0x000fe8000801161b */
[----:B------:R-:W-:Y:S04]  /*3e30*/  UIMAD UR4, UR37, UR4, URZ ;  /* 0x00000004250472a4 */ /* 0x000fe8000f8e02ff */
[----:B------:R-:W-:Y:S04]  /*3e40*/  UISETP.GE.AND UP0, UPT, UR8, UR4, UPT ;  /* 0x000000040800728c */ /* 0x000fe8000bf06270 */
[----:B------:R-:W-:Y:S02]  /*3e50*/  UISETP.GE.OR UP0, UPT, UR5, UR10, UP0 ;  /* 0x0000000a0500728c */ /* 0x000fe40008706670 */
[----:B------:R-:W-:Y:S09]  /*3e60*/  UIMAD.WIDE.U32 UR10, UR5, UR6, URZ ;  /* 0x00000006050a72a5 */ /* 0x000ff2000f8e00ff */
[----:B------:R-:W-:Y:S04]  /*3e70*/  @!UP0 USHF.R.U32.HI UR4, URZ, UR7, UR11 ;  /* 0x00000007ff048299 */ /* 0x000fe8000801160b */
[----:B------:R-:W-:Y:S02]  /*3e80*/  @!UP0 USEL UR4, UR5, UR4, !UP1 ;  /* 0x0000000405048287 */ /* 0x000fe4000c800000 */
[----:B------:R-:W-:Y:S02]  /*3e90*/  UISETP.NE.AND UP1, UPT, UR20, URZ, UPT ;  /* 0x000000ff1400728c */ /* 0x000fe4000bf25270 */
[----:B------:R-:W-:Y:S02]  /*3ea0*/  @!UP0 UIMAD UR12, UR9, UR16, UR4 ;  /* 0x00000010090c82a4 */ /* 0x000fe4000f8e0204 */
[----:B------:R-:W-:Y:S02]  /*3eb0*/  @!UP0 UIADD3 UR16, UPT, UPT, UR18, -UR4, URZ ;  /* 0x8000000412108290 */ /* 0x000fe4000fffe0ff */
[----:B------:R-:W-:Y:S02]  /*3ec0*/  UIADD3 UR9, UPT, UPT, -UR5, URZ, URZ ;  /* 0x000000ff05097290 */ /* 0x000fe4000fffe1ff */
[----:B------:R-:W-:Y:S02]  /*3ed0*/  UIADD3 UR4, UPT, UPT, -UR8, URZ, URZ ;  /* 0x000000ff08047290 */ /* 0x000fe4000fffe1ff */
[----:B------:R-:W-:Y:S02]  /*3ee0*/  @!UP0 UIMAD UR8, UR16, UR37, UR5 ;  /* 0x00000025100882a4 */ /* 0x000fe4000f8e0205 */
[----:B------:R-:W-:Y:S02]  /*3ef0*/  UIMAD UR15, UR13, UR9, UR15 ;  /* 0x000000090d0f72a4 */ /* 0x000fe4000f8e020f */
[----:B------:R-:W-:Y:S01]  /*3f00*/  UIMAD UR14, UR42, UR4, UR14 ;  /* 0x000000042a0e72a4 */ /* 0x000fe2000f8e020e */
[----:B------:R-:W-:Y:S02]  /*3f10*/  @!UP0 UMOV UR5, UR12 ;  /* 0x0000000c00058c82 */ /* 0x000fe40008000000 */
[----:B------:R-:W-:Y:S02]  /*3f20*/  UIMAD UR15, UR5, UR13, UR15 ;  /* 0x0000000d050f72a4 */ /* 0x000fe4000f8e020f */
[----:B------:R-:W-:Y:S11]  /*3f30*/  UIMAD UR14, UR8, UR42, UR14 ;  /* 0x0000002a080e72a4 */ /* 0x000ff6000f8e020e */
[----:B------:R-:W-:Y:S01]  /*3f40*/  @!UPT UIADD3 URZ, UPT, UPT, URZ, URZ, URZ ;  /* 0x000000fffffff290 */ /* 0x000fe2000fffe0ff */
.L_x_66:
[----:B------:R-:W3:Y:S01]  /*3f50*/  @!UP4 LDCU.128 UR8, c[0x0][0xb10] ;  /* 0x00016200ff08c7ac */ /* 0x000ee20008000c00 */
[----:B------:R-:W-:Y:S02]  /*3f60*/  ISETP.NE.U32.AND P0, PT, RZ, UR22, PT ;  /* 0x00000016ff007c0c */ /* 0x000fe4000bf05070 */
[----:B------:R-:W-:Y:S02]  /*3f70*/  SHF.L.U32 R2, R9, 0x1f, RZ ;  /* 0x0000001f09027819 */ /* 0x000fe400000006ff */
[----:B------:R-:W-:Y:S01]  /*3f80*/  ISETP.NE.AND.EX P0, PT, RZ, UR23, PT, P0 ;  /* 0x00000017ff007c0c */ /* 0x000fe2000bf05300 */
[----:B------:R-:W4:Y:S01]  /*3f90*/  @!UP4 LDCU UR5, c[0x0][0xb0c] ;  /* 0x00016180ff05c7ac */ /* 0x000f220008000800 */
[----:B------:R-:W-:Y:S02]  /*3fa0*/  USHF.L.U32 UR35, UR48, 0x7, URZ ;  /* 0x0000000730237899 */ /* 0x000fe400080006ff */
[----:B------:R-:W-:Y:S02]  /*3fb0*/  USHF.L.U32 UR34, UR45, 0x8, URZ ;  /* 0x000000082d227899 */ /* 0x000fe400080006ff */
[----:B---3--:R-:W-:Y:S04]  /*3fc0*/  UIMAD.WIDE.U32 UR18, UR15, UR8, URZ ;  /* 0x000000080f1272a5 */ /* 0x008fe8000f8e00ff */
[----:B------:R-:W-:Y:S02]  /*3fd0*/  @!UP4 USHF.R.U32.HI UR4, URZ, UR9, UR19 ;  /* 0x00000009ff04c299 */ /* 0x000fe40008011613 */
[----:B------:R-:W-:Y:S02]  /*3fe0*/  UIMAD.WIDE.U32 UR18, UR14, UR11, URZ ;  /* 0x0000000b0e1272a5 */ /* 0x000fe4000f8e00ff */
[----:B----4-:R-:W-:Y:S04]  /*3ff0*/  @!UP4 UISETP.NE.AND UP0, UPT, UR5, 0x1, UPT ;  /* 0x000000010500c88c */ /* 0x010fe8000bf05270 */
[----:B------:R-:W-:Y:S02]  /*4000*/  @!UP4 USEL UR8, UR15, UR4, !UP0 ;  /* 0x000000040f08c287 */ /* 0x000fe4000c000000 */
[----:B------:R-:W-:Y:S01]  /*4010*/  @!UP4 UISETP.NE.AND UP0, UPT, UR10, 0x1, UPT ;  /* 0x000000010a00c88c */ /* 0x000fe2000bf05270 */
[----:B------:R-:W3:Y:S02]  /*4020*/  @!UP4 LDCU UR4, c[0x0][0xb20] ;  /* 0x00016400ff04c7ac */ /* 0x000ee40008000800 */
[----:B---3--:R-:W-:Y:S04]  /*4030*/  @!UP4 USHF.R.U32.HI UR4, URZ, UR4, UR19 ;  /* 0x00000004ff04c299 */ /* 0x008fe80008011613 */
[----:B------:R-:W-:Y:S04]  /*4040*/  @!UP4 USEL UR9, UR14, UR4, !UP0 ;  /* 0x000000040e09c287 */ /* 0x000fe8000c000000 */
[----:B------:R-:W-:Y:S02]  /*4050*/  @!UP4 UIADD3 UR4, UPT, UPT, -UR8, UR9, URZ ;  /* 0x000000090804c290 */ /* 0x000fe4000fffe1ff */
[----:B------:R-:W-:Y:S02]  /*4060*/  @!UP4 UIADD3 UR8, UPT, UPT, UR8, -UR9, URZ ;  /* 0x800000090808c290 */ /* 0x000fe4000fffe0ff */
[----:B------:R-:W-:Y:S02]  /*4070*/  @!UP4 UIMAD UR15, UR4, UR5, UR15 ;  /* 0x00000005040fc2a4 */ /* 0x000fe4000f8e020f */
[----:B------:R-:W-:Y:S01]  /*4080*/  @!UP4 UIMAD UR14, UR8, UR10, UR14 ;  /* 0x0000000a080ec2a4 */ /* 0x000fe2000f8e020e */
[----:B------:R-:W-:Y:S11]  /*4090*/  BRA.U UP1, `(.L_x_67) ;  /* 0x0000000101107547 */ /* 0x000ff6000b800000 */
[----:B-1----:R-:W-:Y:S04]  /*40a0*/  MOV R0, UR52 ;  /* 0x0000003400007c02 */ /* 0x002fe80008000f00 */
[----:B------:R-:W-:Y:S04]  /*40b0*/  SHF.L.U32 R0, R0, 0x1f, RZ ;  /* 0x0000001f00007819 */ /* 0x000fe800000006ff */
[----:B------:R-:W1:Y:S02]  /*40c0*/  SYNCS.PHASECHK.TRANS64.TRYWAIT P1, [UR29+0x78], R0 ;  /* 0x00007800ff0075a7 */ /* 0x000e64000802111d */
[----:B-1----:R-:W-:Y:S05]  /*40d0*/  @!P1 BRA `(.L_x_68) ;  /* 0x000000a000249947 */ /* 0x002fea0003800000 */
.L_x_67:
[----:B------:R-:W-:Y:S05]  /*40e0*/  BRA.U !UP5, `(.L_x_69) ;  /* 0x000000010d3c7547 */ /* 0x000fea000b800000 */
[----:B------:R-:W-:Y:S01]  /*40f0*/  UPLOP3.LUT UP2, UPT, UPT, UPT, UP6, 0x80, 0x8 ;  /* 0x000000000008789c */ /* 0x000fe20003f4f060 */
[----:B-1----:R-:W-:Y:S02]  /*4100*/  HFMA2 R0, -RZ, RZ, 0, 5.9604644775390625e-08 ;  /* 0x00000001ff007431 */ /* 0x002fe400000001ff */
[----:B------:R-:W-:Y:S03]  /*4110*/  IMAD.MOV.U32 R3, RZ, RZ, 0x1 ;  /* 0x00000001ff037424 */ /* 0x000fe600078e00ff */
[----:B------:R-:W-:Y:S05]  /*4120*/  PLOP3.LUT P1, PT, PT, PT, UP2, 0x80, 0x8 ;  /* 0x000000000008781c */ /* 0x000fea0003f2f028 */
[----:B------:R-:W1:Y:S01]  /*4130*/  @UP2 LDCU.64 UR8, c[0x0][0x888] ;  /* 0x00011100ff0827ac */ /* 0x000e620008000a00 */
[----:B------:R-:W-:Y:S07]  /*4140*/  @UP2 UIMAD UR4, UR36, UR22, URZ ;  /* 0x00000016240422a4 */ /* 0x000fee000f8e02ff */
[----:B------:R-:W-:Y:S04]  /*4150*/  @P1 PRMT R4, R0, 0x7610, R4 ;  /* 0x0000761000041816 */ /* 0x000fe80000000004 */
[----:B------:R-:W-:Y:S05]  /*4160*/  @!P1 PRMT R4, R3, 0x7610, R4 ;  /* 0x0000761003049816 */ /* 0x000fea0000000004 */
[----:B------:R3:W-:Y:S01]  /*4170*/  STL.S16 [R1+0x38], R4 ;  /* 0x0000380401007387 */ /* 0x0007e20000100600 */
[----:B-1----:R-:W-:Y:S01]  /*4180*/  @UP2 UIMAD.WIDE UR8, UR4, 0x4, UR8 ;  /* 0x00000004040828a5 */ /* 0x002fe2000f8e0208 */
[----:B------:R-:W1:Y:S05]  /*4190*/  @!UP2 LDCU UR4, c[0x0][0x880] ;  /* 0x00011000ff04a7ac */ /* 0x000e6a0008000800 */
[----:B-----5:R-:W-:Y:S02]  /*41a0*/  IMAD.U32 R176, RZ, RZ, UR8 ;  /* 0x00000008ffb07e24 */ /* 0x020fe4000f8e00ff */
[----:B------:R-:W-:Y:S05]  /*41b0*/  IMAD.U32 R177, RZ, RZ, UR9 ;  /* 0x00000009ffb17e24 */ /* 0x000fea000f8e00ff */
[----:B------:R3:W5:Y:S02]  /*41c0*/  @P1 LDG.E R176, desc[UR46][R176.64] ;  /* 0x0000002eb0b01981 */ /* 0x000764000c1e1900 */
[----:B-1-3--:R-:W-:Y:S07]  /*41d0*/  @!P1 MOV R176, UR4 ;  /* 0x0000000400b09c02 */ /* 0x00afee0008000f00 */
.L_x_69:
[----:B-----5:R-:W-:Y:S01]  /*41e0*/  @!P0 FSETP.EQ.AND P2, PT, R176, RZ, PT ;  /* 0x000000ffb000820b */ /* 0x020fe20003f42000 */
[----:B------:R-:W-:Y:S01]  /*41f0*/  @!UPT UIADD3 URZ, UPT, UPT, URZ, URZ, URZ ;  /* 0x000000fffffff290 */ /* 0x000fe2000fffe0ff */
[----:B------:R-:W-:Y:S11]  /*4200*/  @!P0 BRA `(.L_x_70) ;  /* 0x00000000001c8947 */ /* 0x000ff60003800000 */
[----:B------:R-:W-:Y:S01]  /*4210*/  PLOP3.LUT P2, PT, PT, PT, UP2, 0x80, 0x8 ;  /* 0x000000000008781c */ /* 0x000fe20003f4f028 */
[----:B-1----:R-:W3:Y:S03]  /*4220*/  LDL R0, [R1+0x38] ;  /* 0x0000380001007983 */ /* 0x002ee60000100800 */
[----:B------:R-:W-:Y:S02]  /*4230*/  PLOP3.LUT P2, PT, P2, PT, PT, 0x8, 0x80 ;  /* 0x000000000080781c */ /* 0x000fe4000174e170 */
[----:B---3--:R-:W-:Y:S11]  /*4240*/  LOP3.LUT P0, RZ, R0, 0xff, RZ, 0xc0, !PT ;  /* 0x000000ff00ff7812 */ /* 0x008ff6000780c0ff */
[----:B------:R-:W-:Y:S02]  /*4250*/  @!UPT UIADD3 URZ, UPT, UPT, URZ, URZ, URZ ;  /* 0x000000fffffff290 */ /* 0x000fe4000fffe0ff */
[----:B------:R-:W-:Y:S11]  /*4260*/  @P0 FSETP.EQ.AND P2, PT, R176, RZ, PT ;  /* 0x000000ffb000020b */ /* 0x000ff60003f42000 */
[----:B------:R-:W-:Y:S02]  /*4270*/  @!UPT UIADD3 URZ, UPT, UPT, URZ, URZ, URZ ;  /* 0x000000fffffff290 */ /* 0x000fe4000fffe0ff */
.L_x_70:
[----:B------:R-:W3:Y:S01]  /*4280*/  SYNCS.PHASECHK.TRANS64.TRYWAIT P0, [UR29+0x50], R2 ;  /* 0x00005002ff0075a7 */ /* 0x000ee2000800111d */
[----:B------:R-:W-:Y:S04]  /*4290*/  ELECT P1, URZ, PT ;  /* 0x0000000000ff782f */ /* 0x000fe80003820000 */
[----:B------:R-:W-:Y:S01]  /*42a0*/  PLOP3.LUT P1, PT, P2, P1, PT, 0xf2, 0x2f ;  /* 0x00000000002f781c */ /* 0x000fe20001723e72 */
[----:B------:R-:W-:Y:S01]  /*42b0*/  @!UPT UIADD3 URZ, UPT, UPT, URZ, URZ, URZ ;  /* 0x000000fffffff290 */ /* 0x000fe2000fffe0ff */
[----:B---3--:R-:W-:Y:S11]  /*42c0*/  @!P0 BRA `(.L_x_71) ;  /* 0x0000009c00c08947 */ /* 0x008ff60003800000 */
.L_x_328:
[----:B------:R-:W-:Y:S01]  /*42d0*/  VOTEU.ALL UP0, P1 ;  /* 0x0000000000ff7886 */ /* 0x000fe20000800000 */
[----:B-1----:R-:W-:Y:S01]  /*42e0*/  @!P1 MOV R0, 0x4000 ;  /* 0x0000400000009802 */ /* 0x002fe20000000f00 */
[----:B------:R-:W-:Y:S01]  /*42f0*/  UMOV UR4, 0x0 ;  /* 0x0000000000047882 */ /* 0x000fe20000000000 */
[----:B------:R-:W-:Y:S01]  /*4300*/  UMOV UR5, 0x10000000 ;  /* 0x1000000000057882 */ /* 0x000fe20000000000 */
[----:B------:R-:W-:Y:S02]  /*4310*/  UPRMT UR10, UR38, 0x654, UR33 ;  /* 0x00000654260a7896 */ /* 0x000fe40008000021 */
[----:B------:R-:W-:Y:S02]  /*4320*/  @!UP0 UIADD3 UR8, UP1, UPT, UR54, 0x580, URZ ;  /* 0x0000058036088890 */ /* 0x000fe4000ff3e0ff */
[----:B------:R-:W-:Y:S02]  /*4330*/  @!UP0 UIADD3 UR32, UPT, UPT, UR29, 0x400, URZ ;  /* 0x000004001d208890 */ /* 0x000fe4000fffe0ff */
[----:B------:R-:W-:Y:S01]  /*4340*/  @!UP0 UIADD3.X UR9, UPT, UPT, URZ, UR55, URZ, UP1, !UPT ;  /* 0x00000037ff098290 */ /* 0x000fe20008ffe4ff */
[----:B------:R-:W-:Y:S08]  /*4350*/  VOTEU.ALL UP0, P1 ;  /* 0x0000000000ff7886 */ /* 0x000ff00000800000 */
[----:B------:R1:W-:Y:S01]  /*4360*/  @!UP0 UTMALDG.3D [UR32], [UR8], desc[UR4] ;  /* 0x00000420080085b4 */ /* 0x0003e20008011000 */
[----:B------:R1:W-:Y:S01]  /*4370*/  @!P1 SYNCS.ARRIVE.TRANS64.RED.A0TR RZ, [UR29+0x30], R0 ;  /* 0x00003000ffff99a7 */ /* 0x0003e2000830041d */
[----:B------:R-:W-:Y:S01]  /*4380*/  SYNCS.ARRIVE.TRANS64.RED.A1T0 RZ, [UR10], RZ ;  /* 0x000000ffffff79a7 */ /* 0x000fe2000810040a */
[----:B------:R-:W3:Y:S02]  /*4390*/  SYNCS.PHASECHK.TRANS64.TRYWAIT P0, [UR29+0x58], R2 ;  /* 0x00005802ff0075a7 */ /* 0x000ee4000800111d */
[----:B-1-3--:R-:W-:Y:S05]  /*43a0*/  @!P0 BRA `(.L_x_72) ;  /* 0x0000009c00a08947 */ /* 0x00afea0003800000 */
.L_x_330:
[----:B------:R-:W-:Y:S01]  /*43b0*/  VOTEU.ALL UP0, P1 ;  /* 0x0000000000ff7886 */ /* 0x000fe20000800000 */
[----:B-1----:R-:W-:Y:S01]  /*43c0*/  @!P1 MOV R0, 0x4000 ;  /* 0x0000400000009802 */ /* 0x002fe20000000f00 */
[----:B------:R-:W-:Y:S01]  /*43d0*/  UMOV UR4, 0x0 ;  /* 0x0000000000047882 */ /* 0x000fe20000000000 */
[----:B------:R-:W-:Y:S01]  /*43e0*/  UMOV UR5, 0x10000000 ;  /* 0x1000000000057882 */ /* 0x000fe20000000000 */
[----:B------:R-:W-:Y:S01]  /*43f0*/  UMOV UR27, UR35 ;  /* 0x00000023001b7c82 */ /* 0x000fe20008000000 */
[----:B------:R-:W-:Y:S02]  /*4400*/  @!UP0 UIADD3 UR8, UP1, UPT, UR54, 0x580, URZ ;  /* 0x0000058036088890 */ /* 0x000fe4000ff3e0ff */
[----:B------:R-:W-:Y:S02]  /*4410*/  @!UP0 UIADD3 UR26, UPT, UPT, UR34, 0x40, URZ ;  /* 0x00000040221a8890 */ /* 0x000fe4000fffe0ff */
[----:B------:R-:W-:Y:S02]  /*4420*/  @!UP0 UIADD3.X UR9, UPT, UPT, URZ, UR55, URZ, UP1, !UPT ;  /* 0x00000037ff098290 */ /* 0x000fe40008ffe4ff */
[----:B------:R-:W-:Y:S01]  /*4430*/  @!UP0 UIADD3 UR24, UPT, UPT, UR29, 0x4400, URZ ;  /* 0x000044001d188890 */ /* 0x000fe2000fffe0ff */
[----:B------:R-:W-:Y:S01]  /*4440*/  VOTEU.ALL UP0, P1 ;  /* 0x0000000000ff7886 */ /* 0x000fe20000800000 */
[----:B------:R-:W-:Y:S01]  /*4450*/  UMOV UR28, UR36 ;  /* 0x00000024001c7c82 */ /* 0x000fe20008000000 */
[----:B------:R-:W-:Y:S06]  /*4460*/  UPRMT UR10, UR38, 0x654, UR25 ;  /* 0x00000654260a7896 */ /* 0x000fec0008000019 */
[----:B------:R1:W-:Y:S01]  /*4470*/  @!UP0 UTMALDG.3D [UR24], [UR8], desc[UR4] ;  /* 0x00000418080085b4 */ /* 0x0003e20008011000 */
[----:B------:R1:W-:Y:S02]  /*4480*/  @!P1 SYNCS.ARRIVE.TRANS64.RED.A0TR RZ, [UR29+0x38], R0 ;  /* 0x00003800ffff99a7 */ /* 0x0003e4000830041d */
[----:B------:R-:W-:Y:S01]  /*4490*/  SYNCS.ARRIVE.TRANS64.RED.A1T0 RZ, [UR10], RZ ;  /* 0x000000ffffff79a7 */ /* 0x000fe2000810040a */
[----:B------:R-:W3:Y:S02]  /*44a0*/  SYNCS.PHASECHK.TRANS64.TRYWAIT P0, [UR29+0x60], R2 ;  /* 0x00006002ff0075a7 */ /* 0x000ee4000800111d */
[----:B-1-3--:R-:W-:Y:S05]  /*44b0*/  @!P0 BRA `(.L_x_73) ;  /* 0x0000009c00748947 */ /* 0x00afea0003800000 */
.L_x_332:
        /* <DEDUP_REMOVED lines=15> */
[----:B---3--:R-:W-:Y:S01]  /*45b0*/  IADD3 R0, PT, PT, R8, 0x1, RZ ;  /* 0x0000000108007810 */ /* 0x008fe20007ffe0ff */
[----:B------:R-:W3:Y:S02]  /*45c0*/  SYNCS.PHASECHK.TRANS64.TRYWAIT P0, [UR29+0x68], R2 ;  /* 0x00006802ff0075a7 */ /* 0x000ee4000800111d */
[----:B-1-3--:R-:W-:Y:S05]  /*45d0*/  @!P0 BRA `(.L_x_74) ;  /* 0x0000009c00448947 */ /* 0x00afea0003800000 */
.L_x_334:
[----:B------:R-:W-:Y:S01]  /*45e0*/  VOTEU.ALL UP0, P1 ;  /* 0x0000000000ff7886 */ /* 0x000fe20000800000 */
[----:B------:R-:W-:Y:S01]  /*45f0*/  UMOV UR18, 0x0 ;  /* 0x0000000000127882 */ /* 0x000fe20000000000 */
[----:B------:R-:W-:Y:S01]  /*4600*/  UMOV UR19, 0x10000000 ;  /* 0x1000000000137882 */ /* 0x000fe20000000000 */
[----:B------:R-:W-:Y:S01]  /*4610*/  UMOV UR11, UR35 ;  /* 0x00000023000b7c82 */ /* 0x000fe20008000000 */
[----:B------:R-:W-:Y:S01]  /*4620*/  UMOV UR12, UR36 ;  /* 0x00000024000c7c82 */ /* 0x000fe20008000000 */
[----:B------:R-:W-:Y:S01]  /*4630*/  @!UP0 UIADD3 UR4, UP1, UPT, UR54, 0x580, URZ ;  /* 0x0000058036048890 */ /* 0x000fe2000ff3e0ff */
[C---:B------:R-:W-:Y:S01]  /*4640*/  ISETP.NE.AND P0, PT, R0.reuse, 0x2, PT ;  /* 0x000000020000780c */ /* 0x040fe20003f05270 */
[----:B------:R-:W-:Y:S01]  /*4650*/  @!UP0 UIADD3 UR10, UPT, UPT, UR34, 0xc0, URZ ;  /* 0x000000c0220a8890 */ /* 0x000fe2000fffe0ff */
[----:B------:R-:W-:Y:S01]  /*4660*/  LOP3.LUT R9, R9, 0x1, RZ, 0x3c, !PT ;  /* 0x0000000109097812 */ /* 0x000fe200078e3cff */
[----:B------:R-:W-:Y:S01]  /*4670*/  @!UP0 UIADD3.X UR5, UPT, UPT, URZ, UR55, URZ, UP1, !UPT ;  /* 0x00000037ff058290 */ /* 0x000fe20008ffe4ff */
[----:B-1----:R-:W-:Y:S01]  /*4680*/  SEL R2, RZ, 0x1, P0 ;  /* 0x00000001ff027807 */ /* 0x002fe20000000000 */
[----:B------:R-:W-:Y:S01]  /*4690*/  @!UP0 UIADD3 UR8, UPT, UPT, UR29, 0xc400, URZ ;  /* 0x0000c4001d088890 */ /* 0x000fe2000fffe0ff */
[----:B------:R-:W-:Y:S01]  /*46a0*/  SEL R8, R0, RZ, P0 ;  /* 0x000000ff00087207 */ /* 0x000fe20000000000 */
[----:B------:R-:W-:Y:S01]  /*46b0*/  @!UP0 UIADD3 UR9, UPT, UPT, UR29, 0x48, URZ ;  /* 0x000000481d098890 */ /* 0x000fe2000fffe0ff */
[----:B------:R-:W-:Y:S01]  /*46c0*/  LOP3.LUT R10, R10, R2, RZ, 0x3c, !PT ;  /* 0x000000020a0a7212 */ /* 0x000fe200078e3cff */
[----:B------:R-:W-:Y:S01]  /*46d0*/  VOTEU.ALL UP0, P1 ;  /* 0x0000000000ff7886 */ /* 0x000fe20000800000 */
[----:B------:R-:W-:Y:S02]  /*46e0*/  UIADD3 UR45, UPT, UPT, UR14, UR39, URZ ;  /* 0x000000270e2d7290 */ /* 0x000fe4000fffe0ff */
[----:B------:R-:W-:Y:S01]  /*46f0*/  UIADD3 UR48, UPT, UPT, UR15, UR44, URZ ;  /* 0x0000002c0f307290 */ /* 0x000fe2000fffe0ff */
[----:B------:R-:W-:Y:S01]  /*4700*/  UMOV UR36, UR53 ;  /* 0x0000003500247c82 */ /* 0x000fe20008000000 */
[----:B------:R-:W-:Y:S02]  /*4710*/  UPLOP3.LUT UP1, UPT, UPT, UPT, UPT, 0x80, 0x8 ;  /* 0x000000000008789c */ /* 0x000fe40003f2f070 */
[----:B------:R3:W-:Y:S01]  /*4720*/  @!UP0 UTMALDG.3D [UR8], [UR4], desc[UR18] ;  /* 0x00001208040085b4 */ /* 0x0007e20008011000 */
[----:B------:R3:W-:Y:S01]  /*4730*/  @!P1 SYNCS.ARRIVE.TRANS64.RED.A0TR RZ, [UR29+0x48], R11 ;  /* 0x0000480bffff99a7 */ /* 0x0007e2000830041d */
[----:B------:R-:W-:Y:S01]  /*4740*/  SYNCS.ARRIVE.TRANS64.RED.A1T0 RZ, [UR49], RZ ;  /* 0x000000ffffff79a7 */ /* 0x000fe20008100431 */
[----:B------:R-:W-:Y:S06]  /*4750*/  BRA.U UP3, `(.L_x_75) ;  /* 0xfffffff103cc7547 */ /* 0x000fec000b83ffff */
[----:B------:R-:W-:-:S04]  /*4760*/  SHF.L.U32 R0, R9, 0x1f, RZ ;  /* 0x0000001f09007819 */ /* 0x000fc800000006ff */
[----:B------:R-:W1:Y:S02]  /*4770*/  SYNCS.PHASECHK.TRANS64.TRYWAIT P0, [UR29+0x50], R0 ;  /* 0x00005000ff0075a7 */ /* 0x000e64000800111d */
[----:B-1----:R-:W-:Y:S05]  /*4780*/  @!P0 BRA `(.L_x_76) ;  /* 0x0000009800f08947 */ /* 0x002fea0003800000 */
.L_x_336:
[----:B------:R-:W4:Y:S02]  /*4790*/  SYNCS.PHASECHK.TRANS64.TRYWAIT P0, [UR29+0x58], R0 ;  /* 0x00005800ff0075a7 */ /* 0x000f24000800111d */
[----:B----4-:R-:W-:Y:S05]  /*47a0*/  @!P0 BRA `(.L_x_77) ;  /* 0x0000009c00008947 */ /* 0x010fea0003800000 */
.L_x_338:
[----:B------:R-:W4:Y:S02]  /*47b0*/  SYNCS.PHASECHK.TRANS64.TRYWAIT P0, [UR29+0x60], R0 ;  /* 0x00006000ff0075a7 */ /* 0x000f24000800111d */
[----:B----4-:R-:W-:Y:S05]  /*47c0*/  @!P0 BRA `(.L_x_78) ;  /* 0x0000009c00108947 */ /* 0x010fea0003800000 */
.L_x_340:
[----:B-1----:R-:W-:-:S07]  /*47d0*/  MOV R2, UR29 ;  /* 0x0000001d00027c02 */ /* 0x002fce0008000f00 */
.L_x_79:
[----:B-1----:R-:W-:-:S04]  /*47e0*/  SHF.L.U32 R0, R9, 0x1f, RZ ;  /* 0x0000001f09007819 */ /* 0x002fc800000006ff */
[----:B------:R1:W4:Y:S03]  /*47f0*/  SYNCS.PHASECHK.TRANS64.TRYWAIT P0, [R2+URZ+0x68], R0 ;  /* 0x00006800020075a7 */ /* 0x00032600080011ff */
[----:B----4-:R-:W-:Y:S05]  /*4800*/  @!P0 NANOSLEEP.SYNCS 0x989680 ;  /* 0x009896800000895d */ /* 0x010fea0003900000 */
[----:B------:R-:W4:Y:S02]  /*4810*/  @!P0 SYNCS.PHASECHK.TRANS64 P0, [R2+URZ+0x68], R0 ;  /* 0x00006800020085a7 */ /* 0x000f2400080010ff */
[----:B--234-:R-:W-:Y:S05]  /*4820*/  @P0 EXIT ;  /* 0x000000000000094d */ /* 0x01cfea0003800000 */
[----:B------:R-:W-:Y:S05]  /*4830*/  BRA `(.L_x_79) ;  /* 0xfffffffc00e87947 */ /* 0x000fea000383ffff */
.L_x_64:
[----:B------:R-:W-:-:S06]  /*4840*/  UISETP.GE.AND UP0, UPT, UR10, 0x4, UPT ;  /* 0x000000040a00788c */ /* 0x000fcc000bf06270 */
[----:B------:R-:W-:-:S13]  /*4850*/  PLOP3.LUT P0, PT, PT, PT, UP0, 0x80, 0x8 ;  /* 0x000000000008781c */ /* 0x000fda0003f0f008 */
[----:B-1----:R-:W-:Y:S05]  /*4860*/  @!P0 EXIT ;  /* 0x000000000000894d */ /* 0x002fea0003800000 */
[----:B------:R-:W-:Y:S01]  /*4870*/  BAR.SYNC.DEFER_BLOCKING 0x6, 0xa0 ;  /* 0x0182800000007b1d */ /* 0x000fe20000010000 */
[C---:B------:R-:W-:Y:S01]  /*4880*/  IMAD.SHL.U32 R2, R5.reuse, 0x40, RZ ;  /* 0x0000004005027824 */ /* 0x040fe200078e00ff */
[C---:B------:R-:W-:Y:S01]  /*4890*/  LOP3.LUT R6, R5.reuse, 0x1, RZ, 0xc0, !PT ;  /* 0x0000000105067812 */ /* 0x040fe200078ec0ff */
[C---:B------:R-:W-:Y:S02]  /*48a0*/  IMAD.SHL.U32 R3, R5.reuse, 0x8, RZ ;  /* 0x0000000805037824 */ /* 0x040fe400078e00ff */
[C---:B------:R-:W-:Y:S01]  /*48b0*/  IMAD.U32 R4, R5.reuse, 0x10000, RZ ;  /* 0x0001000005047824 */ /* 0x040fe200078e00ff */
[----:B------:R-:W-:Y:S01]  /*48c0*/  UMOV UR42, 0x400 ;  /* 0x00000400002a7882 */ /* 0x000fe20000000000 */
[----:B------:R-:W-:Y:S01]  /*48d0*/  LOP3.LUT R0, R2, 0x1c0, RZ, 0xc0, !PT ;  /* 0x000001c002007812 */ /* 0x000fe200078ec0ff */
[----:B------:R-:W-:Y:S01]  /*48e0*/  ULEA UR42, UR38, UR42, 0x18 ;  /* 0x0000002a262a7291 */ /* 0x000fe2000f8ec0ff */
[----:B------:R-:W-:Y:S01]  /*48f0*/  ISETP.NE.U32.AND P0, PT, R6, 0x1, PT ;  /* 0x000000010600780c */ /* 0x000fe20003f05070 */
[----:B------:R-:W-:Y:S01]  /*4900*/  IMAD.MOV.U32 R252, RZ, RZ, 0x4 ;  /* 0x00000004fffc7424 */ /* 0x000fe200078e00ff */
[----:B------:R-:W-:Y:S01]  /*4910*/  LOP3.LUT R0, R0, 0x38, R3, 0xf8, !PT ;  /* 0x0000003800007812 */ /* 0x000fe200078ef803 */
[----:B------:R-:W-:Y:S01]  /*4920*/  IMAD.MOV.U32 R170, RZ, RZ, RZ ;  /* 0x000000ffffaa7224 */ /* 0x000fe200078e00ff */
[----:B------:R-:W-:Y:S01]  /*4930*/  R2P PR, R5, 0x6 ;  /* 0x0000000605007804 */ /* 0x000fe20000000000 */
[----:B------:R-:W1:Y:S01]  /*4940*/  LDCU UR49, c[0x0][0x370] ;  /* 0x00006e00ff3177ac */ /* 0x000e620008000800 */
[----:B------:R-:W-:-:S02]  /*4950*/  LOP3.LUT R0, R0, 0x1e00, R2, 0xf8, !PT ;  /* 0x00001e0000007812 */ /* 0x000fc400078ef802 */
[----:B------:R-:W-:Y:S01]  /*4960*/  LOP3.LUT R3, R4, 0x600000, RZ, 0xc0, !PT ;  /* 0x0060000004037812 */ /* 0x000fe200078ec0ff */
[----:B------:R-:W2:Y:S01]  /*4970*/  LDCU.64 UR58, c[0x0][0x348] ;  /* 0x00006900ff3a77ac */ /* 0x000ea20008000a00 */
[----:B------:R-:W-:Y:S01]  /*4980*/  SEL R252, R252, 0xfffffffc, !P2 ;  /* 0xfffffffcfcfc7807 */ /* 0x000fe20005000000 */
[----:B------:R3:W-:Y:S01]  /*4990*/  STL [R1+0x28], R0 ;  /* 0x0000280001007387 */ /* 0x0007e20000100800 */
[----:B------:R-:W-:Y:S01]  /*49a0*/  UMOV UR56, 0x1 ;  /* 0x0000000100387882 */ /* 0x000fe20000000000 */
[----:B------:R-:W4:Y:S02]  /*49b0*/  LDCU UR43, c[0x0][0x374] ;  /* 0x00006e80ff2b77ac */ /* 0x000f240008000800 */
[----:B------:R-:W1:Y:S01]  /*49c0*/  LDS R173, [UR42+0x110] ;  /* 0x0001102affad7984 */ /* 0x000e620008000800 */
[----:B------:R-:W-:-:S03]  /*49d0*/  UMOV UR57, URZ ;  /* 0x000000ff00397c82 */ /* 0x000fc60008000000 */
[----:B------:R1:W-:Y:S01]  /*49e0*/  STL [R1+0x1c], RZ ;  /* 0x00001cff01007387 */ /* 0x0003e20000100800 */
[----:B------:R-:W-:Y:S01]  /*49f0*/  UMOV UR55, URZ ;  /* 0x000000ff00377c82 */ /* 0x000fe20008000000 */
[----:B------:R-:W-:Y:S02]  /*4a00*/  UIADD3 UR41, UPT, UPT, UR42, 0x400, URZ ;  /* 0x000004002a297890 */ /* 0x000fe4000fffe0ff */
[----:B------:R1:W-:Y:S01]  /*4a10*/  STL [R1+0x18], RZ ;  /* 0x000018ff01007387 */ /* 0x0003e20000100800 */
[----:B------:R-:W-:Y:S01]  /*4a20*/  UMOV UR54, URZ ;  /* 0x000000ff00367c82 */ /* 0x000fe20008000000 */
[----:B------:R-:W-:Y:S01]  /*4a30*/  UMOV UR53, URZ ;  /* 0x000000ff00357c82 */ /* 0x000fe20008000000 */
[----:B---3--:R-:W-:-:S05]  /*4a40*/  IMAD.MOV.U32 R0, RZ, RZ, 0x2 ;  /* 0x00000002ff007424 */ /* 0x008fca00078e00ff */
[----:B------:R-:W-:-:S05]  /*4a50*/  SEL R0, R0, 0xfffffffe, !P1 ;  /* 0xfffffffe00007807 */ /* 0x000fca0004800000 */
[----:B------:R3:W-:Y:S01]  /*4a60*/  STL [R1+0x10], R0 ;  /* 0x0000100001007387 */ /* 0x0007e20000100800 */
[----:B-12-4-:R-:W-:-:S07]  /*4a70*/  IMAD.IADD R173, R173, 0x1, R3 ;  /* 0x00000001adad7824 */ /* 0x016fce00078e0203 */
.L_x_299:
[----:B------:R-:W-:Y:S01]  /*4a80*/  ULEA UR5, UR57, UR42, 0x3 ;  /* 0x0000002a39057291 */ /* 0x000fe2000f8e18ff */
[----:B---3--:R-:W-:-:S04]  /*4a90*/  MOV R0, UR55 ;  /* 0x0000003700007c02 */ /* 0x008fc80008000f00 */
[----:B------:R-:W-:-:S04]  /*4aa0*/  SHF.L.U32 R0, R0, 0x1f, RZ ;  /* 0x0000001f00007819 */ /* 0x000fc800000006ff */
[----:B------:R-:W1:Y:S02]  /*4ab0*/  SYNCS.PHASECHK.TRANS64.TRYWAIT P0, [UR5+0x80], R0 ;  /* 0x00008000ff0075a7 */ /* 0x000e640008001105 */
[----:B-1----:R-:W-:Y:S05]  /*4ac0*/  @!P0 BRA `(.L_x_80) ;  /* 0x0000009800688947 */ /* 0x002fea0003800000 */
.L_x_342:
[----:B------:R-:W-:Y:S02]  /*4ad0*/  ULEA UR4, UR57, UR42, 0x4 ;  /* 0x0000002a39047291 */ /* 0x000fe4000f8e20ff */
[----:B------:R-:W-:Y:S02]  /*4ae0*/  UIADD3 UR5, UPT, UPT, UR5, 0x90, URZ ;  /* 0x0000009005057890 */ /* 0x000fe4000fffe0ff */
[----:B------:R-:W-:Y:S02]  /*4af0*/  UISETP.GE.AND UP1, UPT, UR37, 0x1, UPT ;  /* 0x000000012500788c */ /* 0x000fe4000bf26270 */
[----:B------:R-:W-:-:S03]  /*4b00*/  UPRMT UR5, URZ, 0x654, UR5 ;  /* 0x00000654ff057896 */ /* 0x000fc60008000005 */
[----:B------:R-:W2:Y:S01]  /*4b10*/  LDS.128 R4, [UR4+0xf0] ;  /* 0x0000f004ff047984 */ /* 0x000ea20008000c00 */
[----:B------:R-:W-:Y:S01]  /*4b20*/  @!PT LDS RZ, [RZ] ;  /* 0x00000000fffff984 */ /* 0x000fe20000000800 */
[----:B------:R-:W-:Y:S01]  /*4b30*/  @!PT LDS RZ, [RZ] ;  /* 0x00000000fffff984 */ /* 0x000fe20000000800 */
[----:B------:R-:W-:Y:S01]  /*4b40*/  @!PT LDS RZ, [RZ] ;  /* 0x00000000fffff984 */ /* 0x000fe20000000800 */
[----:B------:R-:W-:Y:S01]  /*4b50*/  @!PT LDS RZ, [RZ] ;  /* 0x00000000fffff984 */ /* 0x000fe20000000800 */
[----:B------:R3:W-:Y:S06]  /*4b60*/  MEMBAR.ALL.CTA ;  /* 0x0000000000007992 */ /* 0x0007ec0000008000 */
[----:B---3--:R-:W3:Y:S02]  /*4b70*/  FENCE.VIEW.ASYNC.S ;  /* 0x00000000000073c6 */ /* 0x008ee40000000000 */
[----:B---3--:R-:W-:Y:S01]  /*4b80*/  SYNCS.ARRIVE.TRANS64.RED.A1T0 RZ, [UR5], RZ ;  /* 0x000000ffffff79a7 */ /* 0x008fe20008100405 */
[----:B--2---:R-:W-:Y:S01]  /*4b90*/  LOP3.LUT P0, RZ, R6, 0x1, RZ, 0xc0, !PT ;  /* 0x0000000106ff7812 */ /* 0x004fe2000780c0ff */
[----:B------:R2:W-:Y:S04]  /*4ba0*/  STL.64 [R1+0x40], R4 ;  /* 0x0000400401007387 */ /* 0x0005e80000100a00 */
[----:B------:R2:W-:Y:S08]  /*4bb0*/  STL.64 [R1+0x48], R6 ;  /* 0x0000480601007387 */ /* 0x0005f00000100a00 */
[----:B------:R-:W-:Y:S01]  /*4bc0*/  VOTEU.ANY UP0, P0 ;  /* 0x0000000000ff7886 */ /* 0x000fe20000000100 */
[----:B------:R-:W-:-:S13]  /*4bd0*/  PLOP3.LUT P0, PT, PT, PT, UP0, 0x80, 0x8 ;  /* 0x000000000008781c */ /* 0x000fda0003f0f008 */
[----:B------:R-:W-:Y:S02]  /*4be0*/  @P0 MOV R3, R4 ;  /* 0x0000000400030202 */ /* 0x000fe40000000f00 */
[----:B-1----:R-:W-:Y:S02]  /*4bf0*/  @P0 SHF.R.U32.HI R0, RZ, 0x10, R5 ;  /* 0x00000010ff000819 */ /* 0x002fe40000011605 */
[----:B------:R-:W-:Y:S02]  /*4c00*/  @P0 LOP3.LUT R2, R5, 0xffff, RZ, 0xc0, !PT ;  /* 0x0000ffff05020812 */ /* 0x000fe400078ec0ff */
[----:B------:R-:W-:Y:S02]  /*4c10*/  @P0 R2UR UR7, R3 ;  /* 0x00000000030702ca */ /* 0x000fe400000e0000 */
[----:B------:R-:W-:Y:S02]  /*4c20*/  @P0 R2UR UR4, R0 ;  /* 0x00000000000402ca */ /* 0x000fe400000e0000 */
[----:B------:R-:W-:-:S09]  /*4c30*/  @P0 R2UR UR6, R2 ;  /* 0x00000000020602ca */ /* 0x000fd200000e0000 */
[----:B------:R-:W-:Y:S02]  /*4c40*/  @UP0 UMOV UR51, UR7 ;  /* 0x0000000700330c82 */ /* 0x000fe40008000000 */
[----:B------:R-:W-:Y:S02]  /*4c50*/  @UP0 UMOV UR52, UR4 ;  /* 0x0000000400340c82 */ /* 0x000fe40008000000 */
[----:B------:R-:W-:Y:S01]  /*4c60*/  @UP0 UMOV UR50, UR6 ;  /* 0x0000000600320c82 */ /* 0x000fe20008000000 */
[----:B--2---:R-:W-:Y:S05]  /*4c70*/  BRA.U !UP1, `(.L_x_81) ;  /* 0x0000000109c07547 */ /* 0x004fea000b800000 */
[----:B------:R-:W1:Y:S01]  /*4c80*/  LDCU.128 UR4, c[0x0][0xb10] ;  /* 0x00016200ff0477ac */ /* 0x000e620008000c00 */
[----:B------:R-:W2:Y:S01]  /*4c90*/  LDCU UR10, c[0x0][0xb20] ;  /* 0x00016400ff0a77ac */ /* 0x000ea20008000800 */
[----:B------:R-:W3:Y:S01]  /*4ca0*/  LDCU UR11, c[0x0][0xb0c] ;  /* 0x00016180ff0b77ac */ /* 0x000ee20008000800 */
[----:B------:R-:W4:Y:S01]  /*4cb0*/  LDCU.64 UR8, c[0x0][0xb28] ;  /* 0x00016500ff0877ac */ /* 0x000f220008000a00 */
[----:B------:R-:W-:Y:S02]  /*4cc0*/  UISETP.NE.AND UP2, UPT, UR37, 0x1, UPT ;  /* 0x000000012500788c */ /* 0x000fe4000bf45270 */
[----:B-1----:R-:W-:Y:S02]  /*4cd0*/  UIMAD.WIDE.U32 UR14, UR43, UR7, URZ ;  /* 0x000000072b0e72a5 */ /* 0x002fe4000f8e00ff */
[----:B------:R-:W-:Y:S02]  /*4ce0*/  UIMAD.WIDE.U32 UR18, UR50, UR7, URZ ;  /* 0x00000007321272a5 */ /* 0x000fe4000f8e00ff */
[----:B------:R-:W-:-:S02]  /*4cf0*/  UIMAD.WIDE.U32 UR12, UR49, UR4, URZ ;  /* 0x00000004310c72a5 */ /* 0x000fc4000f8e00ff */
[----:B------:R-:W-:Y:S01]  /*4d00*/  UISETP.NE.AND UP0, UPT, UR6, 0x1, UPT ;  /* 0x000000010600788c */ /* 0x000fe2000bf05270 */
[----:B------:R-:W-:Y:S01]  /*4d10*/  UMOV UR7, UR15 ;  /* 0x0000000f00077c82 */ /* 0x000fe20008000000 */
[----:B---3--:R-:W-:Y:S02]  /*4d20*/  UISETP.NE.AND UP1, UPT, UR11, 0x1, UPT ;  /* 0x000000010b00788c */ /* 0x008fe4000bf25270 */
[----:B--2---:R-:W-:Y:S02]  /*4d30*/  USHF.R.U32.HI UR7, URZ, UR10, UR7 ;  /* 0x0000000aff077299 */ /* 0x004fe40008011607 */
[----:B------:R-:W-:Y:S02]  /*4d40*/  USHF.R.U32.HI UR12, URZ, UR5, UR13 ;  /* 0x00000005ff0c7299 */ /* 0x000fe4000801160d */
[----:B------:R-:W-:Y:S02]  /*4d50*/  USEL UR7, UR43, UR7, !UP0 ;  /* 0x000000072b077287 */ /* 0x000fe4000c000000 */
[----:B------:R-:W-:-:S02]  /*4d60*/  UIMAD.WIDE.U32 UR14, UR51, UR4, URZ ;  /* 0x00000004330e72a5 */ /* 0x000fc4000f8e00ff */
[----:B------:R-:W-:Y:S02]  /*4d70*/  USEL UR4, UR49, UR12, !UP1 ;  /* 0x0000000c31047287 */ /* 0x000fe4000c800000 */
[----:B----4-:R-:W-:Y:S01]  /*4d80*/  UIMAD.WIDE.U32 UR16, UR7, UR8, URZ ;  /* 0x00000008071072a5 */ /* 0x010fe2000f8e00ff */
[----:B------:R-:W-:Y:S01]  /*4d90*/  UMOV UR13, UR19 ;  /* 0x00000013000d7c82 */ /* 0x000fe20008000000 */
[----:B------:R-:W-:Y:S02]  /*4da0*/  UIMAD.WIDE.U32 UR18, UR4, UR8, URZ ;  /* 0x00000008041272a5 */ /* 0x000fe4000f8e00ff */
[----:B------:R-:W-:Y:S02]  /*4db0*/  USHF.R.U32.HI UR13, URZ, UR10, UR13 ;  /* 0x0000000aff0d7299 */ /* 0x000fe4000801160d */
[----:B------:R-:W-:Y:S02]  /*4dc0*/  @UP2 USHF.R.U32.HI UR7, URZ, UR9, UR17 ;  /* 0x00000009ff072299 */ /* 0x000fe40008011611 */
[----:B------:R-:W-:-:S02]  /*4dd0*/  USEL UR13, UR50, UR13, !UP0 ;  /* 0x0000000d320d7287 */ /* 0x000fc4000c000000 */
[----:B------:R-:W-:Y:S02]  /*4de0*/  @UP2 USHF.R.U32.HI UR4, URZ, UR9, UR19 ;  /* 0x00000009ff042299 */ /* 0x000fe40008011613 */
[----:B------:R-:W-:Y:S02]  /*4df0*/  USHF.R.U32.HI UR15, URZ, UR5, UR15 ;  /* 0x00000005ff0f7299 */ /* 0x000fe4000801160f */
[----:B------:R-:W-:Y:S02]  /*4e00*/  UIMAD UR7, UR37, UR7, URZ ;  /* 0x00000007250772a4 */ /* 0x000fe4000f8e02ff */
[----:B------:R-:W-:Y:S02]  /*4e10*/  UIMAD UR5, UR37, UR4, URZ ;  /* 0x00000004250572a4 */ /* 0x000fe4000f8e02ff */
[----:B------:R-:W-:Y:S02]  /*4e20*/  UIMAD.WIDE.U32 UR18, UR13, UR8, URZ ;  /* 0x000000080d1272a5 */ /* 0x000fe4000f8e00ff */
[----:B------:R-:W-:-:S02]  /*4e30*/  USEL UR15, UR51, UR15, !UP1 ;  /* 0x0000000f330f7287 */ /* 0x000fc4000c800000 */
[----:B------:R-:W-:Y:S02]  /*4e40*/  UISETP.GE.AND UP0, UPT, UR13, UR7, UPT ;  /* 0x000000070d00728c */ /* 0x000fe4000bf06270 */
[----:B------:R-:W-:Y:S02]  /*4e50*/  UIMAD.WIDE.U32 UR16, UR15, UR8, URZ ;  /* 0x000000080f1072a5 */ /* 0x000fe4000f8e00ff */
[----:B------:R-:W-:Y:S02]  /*4e60*/  UISETP.GE.OR UP0, UPT, UR15, UR5, UP0 ;  /* 0x000000050f00728c */ /* 0x000fe40008706670 */
[----:B------:R-:W-:Y:S01]  /*4e70*/  UIADD3 UR7, UPT, UPT, -UR13, URZ, URZ ;  /* 0x000000ff0d077290 */ /* 0x000fe2000fffe1ff */
[----:B------:R-:W-:Y:S01]  /*4e80*/  UMOV UR5, UR19 ;  /* 0x0000001300057c82 */ /* 0x000fe20008000000 */
[----:B------:R-:W-:Y:S02]  /*4e90*/  UIADD3 UR8, UPT, UPT, -UR15, URZ, URZ ;  /* 0x000000ff0f087290 */ /* 0x000fe4000fffe1ff */
[----:B------:R-:W-:-:S02]  /*4ea0*/  USHF.R.U32.HI UR5, URZ, UR9, UR5 ;  /* 0x00000009ff057299 */ /* 0x000fc40008011605 */
[----:B------:R-:W-:Y:S02]  /*4eb0*/  UIMAD UR7, UR6, UR7, UR50 ;  /* 0x00000007060772a4 */ /* 0x000fe4000f8e0232 */
[----:B------:R-:W-:Y:S02]  /*4ec0*/  USEL UR5, UR13, UR5, !UP2 ;  /* 0x000000050d057287 */ /* 0x000fe4000d000000 */
[----:B------:R-:W-:Y:S02]  /*4ed0*/  @!UP0 USHF.R.U32.HI UR9, URZ, UR9, UR17 ;  /* 0x00000009ff098299 */ /* 0x000fe40008011611 */
[----:B------:R-:W-:Y:S02]  /*4ee0*/  UIADD3 UR10, UPT, UPT, -UR5, URZ, URZ ;  /* 0x000000ff050a7290 */ /* 0x000fe4000fffe1ff */
[----:B------:R-:W-:Y:S02]  /*4ef0*/  @!UP0 USEL UR9, UR15, UR9, !UP2 ;  /* 0x000000090f098287 */ /* 0x000fe4000d000000 */
[----:B------:R-:W-:-:S02]  /*4f00*/  UIMAD UR10, UR37, UR10, UR13 ;  /* 0x0000000a250a72a4 */ /* 0x000fc4000f8e020d */
[----:B------:R-:W-:Y:S02]  /*4f10*/  @!UP0 UIADD3 UR5, UPT, UPT, UR5, -UR9, URZ ;  /* 0x8000000905058290 */ /* 0x000fe4000fffe0ff */
[----:B------:R-:W-:Y:S02]  /*4f20*/  @!UP0 UIMAD UR10, UR10, UR4, UR9 ;  /* 0x000000040a0a82a4 */ /* 0x000fe4000f8e0209 */
[----:B------:R-:W-:Y:S02]  /*4f30*/  @!UP0 UIMAD UR13, UR37, UR5, UR15 ;  /* 0x00000005250d82a4 */ /* 0x000fe4000f8e020f */
[----:B------:R-:W-:Y:S02]  /*4f40*/  UIMAD UR8, UR11, UR8, UR51 ;  /* 0x000000080b0872a4 */ /* 0x000fe4000f8e0233 */
[----:B------:R-:W-:Y:S01]  /*4f50*/  UIMAD UR50, UR13, UR6, UR7 ;  /* 0x000000060d3272a4 */ /* 0x000fe2000f8e0207 */
[----:B------:R-:W-:Y:S02]  /*4f60*/  @!UP0 UMOV UR15, UR10 ;  /* 0x0000000a000f8c82 */ /* 0x000fe40008000000 */
[----:B------:R-:W-:-:S12]  /*4f70*/  UIMAD UR51, UR15, UR11, UR8 ;  /* 0x0000000b0f3372a4 */ /* 0x000fd8000f8e0208 */
.L_x_81:
[----:B------:R-:W1:Y:S01]  /*4f80*/  LDCU UR4, c[0x0][0xb30] ;  /* 0x00016600ff0477ac */ /* 0x000e620008000800 */
[----:B------:R-:W-:Y:S02]  /*4f90*/  UIADD3 UR57, UPT, UPT, UR57, 0x1, URZ ;  /* 0x0000000139397890 */ /* 0x000fe4000fffe0ff */
[----:B-1----:R-:W-:-:S09]  /*4fa0*/  UISETP.NE.AND UP0, UPT, UR4, 0x1, UPT ;  /* 0x000000010400788c */ /* 0x002fd2000bf05270 */
[----:B------:R-:W-:Y:S05]  /*4fb0*/  BRA.U UP0, `(.L_x_82) ;  /* 0x0000000100407547 */ /* 0x000fea000b800000 */
        /* <DEDUP_REMOVED lines=16> */
.L_x_82:
[----:B------:R-:W-:-:S09]  /*50c0*/  ULOP3.LUT UP0, URZ, UR41, 0x3f0, URZ, 0xc0, !UPT ;  /* 0x000003f029ff7892 */ /* 0x000fd2000f80c0ff */
[----:B------:R-:W-:Y:S05]  /*50d0*/  BRA.U !UP0, `(.L_x_83) ;  /* 0x00000001087c7547 */ /* 0x000fea000b800000 */
[----:B------:R-:W-:Y:S01]  /*50e0*/  MOV R16, 0x0 ;  /* 0x0000000000107802 */ /* 0x000fe20000000f00 */
[----:B------:R-:W1:Y:S01]  /*50f0*/  LDCU.64 UR8, c[0x4][0x80] ;  /* 0x01001000ff0877ac */ /* 0x000e620008000a00 */
[----:B------:R-:W-:Y:S02]  /*5100*/  HFMA2 R12, -RZ, RZ, 0, 5.9604644775390625e-08 ;  /* 0x00000001ff0c7431 */ /* 0x000fe400000001ff */
[----:B------:R-:W-:Y:S01]  /*5110*/  IMAD.MOV.U32 R8, RZ, RZ, 0x70 ;  /* 0x00000070ff087424 */ /* 0x000fe200078e00ff */
[----:B------:R2:W3:Y:S01]  /*5120*/  LDC.64 R2, c[0x4][R16] ;  /* 0x0100000010027b82 */ /* 0x0004e20000000a00 */
[----:B------:R-:W4:Y:S01]  /*5130*/  LDCU.64 UR6, c[0x4][0x88] ;  /* 0x01001100ff0677ac */ /* 0x000f220008000a00 */
[----:B------:R-:W-:Y:S01]  /*5140*/  IMAD.MOV.U32 R13, RZ, RZ, RZ ;  /* 0x000000ffff0d7224 */ /* 0x000fe200078e00ff */
[----:B------:R-:W2:Y:S01]  /*5150*/  LDCU.64 UR4, c[0x4][0x8] ;  /* 0x01000100ff0477ac */ /* 0x000ea20008000a00 */
[----:B-1----:R-:W-:Y:S01]  /*5160*/  IMAD.U32 R4, RZ, RZ, UR8 ;  /* 0x00000008ff047e24 */ /* 0x002fe2000f8e00ff */
[----:B------:R-:W-:Y:S01]  /*5170*/  MOV R5, UR9 ;  /* 0x0000000900057c02 */ /* 0x000fe20008000f00 */
[----:B----4-:R-:W-:Y:S01]  /*5180*/  IMAD.U32 R6, RZ, RZ, UR6 ;  /* 0x00000006ff067e24 */ /* 0x010fe2000f8e00ff */
[----:B------:R-:W-:Y:S01]  /*5190*/  MOV R7, UR7 ;  /* 0x0000000700077c02 */ /* 0x000fe20008000f00 */
[----:B--2---:R-:W-:Y:S01]  /*51a0*/  IMAD.U32 R10, RZ, RZ, UR4 ;  /* 0x00000004ff0a7e24 */ /* 0x004fe2000f8e00ff */
[----:B------:R-:W-:-:S02]  /*51b0*/  MOV R11, UR5 ;  /* 0x00000005000b7c02 */ /* 0x000fc40008000f00 */
[----:B------:R-:W-:-:S07]  /*51c0*/  LEPC R20, `(.L_x_84) ;  /* 0x000000001014794e */ /* 0x000fce0000000000 */
[----:B---3-5:R-:W-:Y:S05]  /*51d0*/  CALL.ABS.NOINC R2 ;  /* 0x0000000002007343 */ /* 0x028fea0003c00000 */
.L_x_84:
[----:B------:R1:W2:Y:S01]  /*51e0*/  LDC.64 R2, c[0x4][R16] ;  /* 0x0100000010027b82 */ /* 0x0002a20000000a00 */
[----:B------:R-:W3:Y:S01]  /*51f0*/  LDCU.64 UR8, c[0x4][0x80] ;  /* 0x01001000ff0877ac */ /* 0x000ee20008000a00 */
[----:B------:R-:W-:Y:S02]  /*5200*/  HFMA2 R12, -RZ, RZ, 0, 5.9604644775390625e-08 ;  /* 0x00000001ff0c7431 */ /* 0x000fe400000001ff */
[----:B------:R-:W-:Y:S01]  /*5210*/  IMAD.MOV.U32 R8, RZ, RZ, 0x70 ;  /* 0x00000070ff087424 */ /* 0x000fe200078e00ff */
[----:B------:R-:W4:Y:S01]  /*5220*/  LDCU.64 UR6, c[0x4][0x88] ;  /* 0x01001100ff0677ac */ /* 0x000f220008000a00 */
[----:B------:R-:W-:Y:S01]  /*5230*/  IMAD.MOV.U32 R13, RZ, RZ, RZ ;  /* 0x000000ffff0d7224 */ /* 0x000fe200078e00ff */
[----:B------:R-:W5:Y:S01]  /*5240*/  LDCU.64 UR4, c[0x4][0x8] ;  /* 0x01000100ff0477ac */ /* 0x000f620008000a00 */
[----:B---3--:R-:W-:Y:S02]  /*5250*/  MOV R4, UR8 ;  /* 0x0000000800047c02 */ /* 0x008fe40008000f00 */
[----:B------:R-:W-:Y:S01]  /*5260*/  MOV R5, UR9 ;  /* 0x0000000900057c02 */ /* 0x000fe20008000f00 */
[----:B----4-:R-:W-:Y:S01]  /*5270*/  IMAD.U32 R6, RZ, RZ, UR6 ;  /* 0x00000006ff067e24 */ /* 0x010fe2000f8e00ff */
[----:B------:R-:W-:Y:S01]  /*5280*/  MOV R7, UR7 ;  /* 0x0000000700077c02 */ /* 0x000fe20008000f00 */
[----:B-----5:R-:W-:Y:S01]  /*5290*/  IMAD.U32 R10, RZ, RZ, UR4 ;  /* 0x00000004ff0a7e24 */ /* 0x020fe2000f8e00ff */
[----:B-1----:R-:W-:-:S02]  /*52a0*/  MOV R11, UR5 ;  /* 0x00000005000b7c02 */ /* 0x002fc40008000f00 */
[----:B------:R-:W-:-:S07]  /*52b0*/  LEPC R20, `(.L_x_83) ;  /* 0x000000001014794e */ /* 0x000fce0000000000 */
[----:B--2---:R-:W-:Y:S05]  /*52c0*/  CALL.ABS.NOINC R2 ;  /* 0x0000000002007343 */ /* 0x004fea0003c00000 */
.L_x_83:
[----:B------:R-:W1:Y:S01]  /*52d0*/  LDC.64 R4, c[0x0][0x890] ;  /* 0x00022400ff047b82 */ /* 0x000e620000000a00 */
[----:B------:R-:W-:-:S06]  /*52e0*/  ULOP3.LUT UR4, UR56, 0x1, URZ, 0x3c, !UPT ;  /* 0x0000000138047892 */ /* 0x000fcc000f8e3cff */
[----:B------:R-:W-:Y:S01]  /*52f0*/  IMAD.U32 R223, RZ, RZ, UR4 ;  /* 0x00000004ffdf7e24 */ /* 0x000fe2000f8e00ff */
[----:B-1----:R-:W-:-:S04]  /*5300*/  ISETP.NE.U32.AND P4, PT, R4, RZ, PT ;  /* 0x000000ff0400720c */ /* 0x002fc80003f85070 */
[----:B------:R-:W-:-:S13]  /*5310*/  ISETP.NE.AND.EX P4, PT, R5, RZ, PT, P4 ;  /* 0x000000ff0500720c */ /* 0x000fda0003f85340 */
[----:B------:R-:W-:Y:S05]  /*5320*/  @!P4 BRA `(.L_x_85) ;  /* 0x00000000003cc947 */ /* 0x000fea0003800000 */
[----:B------:R-:W1:Y:S02]  /*5330*/  LDCU.64 UR4, c[0x0][0x888] ;  /* 0x00011100ff0477ac */ /* 0x000e640008000a00 */
[----:B-1----:R-:W-:-:S04]  /*5340*/  UISETP.NE.U32.AND UP0, UPT, UR4, URZ, UPT ;  /* 0x000000ff0400728c */ /* 0x002fc8000bf05070 */
[----:B------:R-:W-:-:S09]  /*5350*/  UISETP.NE.AND.EX UP0, UPT, UR5, URZ, UPT, UP0 ;  /* 0x000000ff0500728c */ /* 0x000fd2000bf05300 */
[----:B------:R-:W-:Y:S05]  /*5360*/  BRA.U !UP0, `(.L_x_86) ;  /* 0x00000001081c7547 */ /* 0x000fea000b800000 */
[----:B------:R-:W1:Y:S01]  /*5370*/  LDC.64 R6, c[0x0][0x888] ;  /* 0x00022200ff067b82 */ /* 0x000e620000000a00 */
[----:B------:R-:W-:-:S04]  /*5380*/  IMAD R2, R4, UR36, RZ ;  /* 0x0000002404027c24 */ /* 0x000fc8000f8e02ff */
[----:B-1----:R-:W-:-:S05]  /*5390*/  IMAD.WIDE R2, R2, 0x4, R6 ;  /* 0x0000000402027825 */ /* 0x002fca00078e0206 */
[----:B-----5:R1:W5:Y:S01]  /*53a0*/  LDG.E R176, desc[UR46][R2.64] ;  /* 0x0000002e02b07981 */ /* 0x020362000c1e1900 */
[----:B------:R-:W-:-:S05]  /*53b0*/  MOV R0, 0x1 ;  /* 0x0000000100007802 */ /* 0x000fca0000000f00 */
[----:B------:R1:W-:Y:S01]  /*53c0*/  STL.S16 [R1+0x38], R0 ;  /* 0x0000380001007387 */ /* 0x0003e20000100600 */
[----:B------:R-:W-:Y:S05]  /*53d0*/  BRA `(.L_x_85) ;  /* 0x0000000000107947 */ /* 0x000fea0003800000 */
.L_x_86:
[----:B------:R-:W-:Y:S01]  /*53e0*/  HFMA2 R0, -RZ, RZ, 0, 5.9604644775390625e-08 ;  /* 0x00000001ff007431 */ /* 0x000fe200000001ff */
[----:B------:R-:W1:Y:S04]  /*53f0*/  LDCU UR4, c[0x0][0x880] ;  /* 0x00011000ff0477ac */ /* 0x000e680008000800 */
[----:B------:R2:W-:Y:S01]  /*5400*/  STL.S16 [R1+0x38], R0 ;  /* 0x0000380001007387 */ /* 0x0005e20000100600 */
[----:B-1---5:R-:W-:-:S03]  /*5410*/  MOV R176, UR4 ;  /* 0x0000000400b07c02 */ /* 0x022fc60008000f00 */
.L_x_85:
[----:B-1----:R-:W1:Y:S02]  /*5420*/  LDC.64 R2, c[0x0][0x8b0] ;  /* 0x00022c00ff027b82 */ /* 0x002e640000000a00 */
        /* <DEDUP_REMOVED lines=8> */
[----:B--2---:R-:W-:-:S04]  /*54b0*/  IMAD R0, R2, UR36, RZ ;  /* 0x0000002402007c24 */ /* 0x004fc8000f8e02ff */
[----:B-1----:R-:W-:-:S05]  /*54c0*/  IMAD.WIDE R2, R0, 0x4, R6 ;  /* 0x0000000400027825 */ /* 0x002fca00078e0206 */
[----:B-----5:R1:W5:Y:S01]  /*54d0*/  LDG.E R105, desc[UR46][R2.64] ;  /* 0x0000002e02697981 */ /* 0x020362000c1e1900 */
[----:B------:R-:W-:Y:S05]  /*54e0*/  BRA `(.L_x_87) ;  /* 0x0000000000087947 */ /* 0x000fea0003800000 */
.L_x_88:
[----:B------:R-:W1:Y:S02]  /*54f0*/  LDCU UR4, c[0x0][0x8a0] ;  /* 0x00011400ff0477ac */ /* 0x000e640008000800 */
[----:B-1---5:R-:W-:Y:S02]  /*5500*/  MOV R105, UR4 ;  /* 0x0000000400697c02 */ /* 0x022fe40008000f00 */
.L_x_87:
[----:B------:R-:W-:Y:S01]  /*5510*/  PLOP3.LUT P0, PT, PT, PT, PT, 0x8, 0x80 ;  /* 0x000000000080781c */ /* 0x000fe20003f0e170 */
[----:B------:R3:W5:Y:S01]  /*5520*/  LDL R6, [R1+0x38] ;  /* 0x0000380001067983 */ /* 0x0007620000100800 */
[----:B------:R-:W-:Y:S02]  /*5530*/  UISETP.NE.AND UP0, UPT, UR40, URZ, UPT ;  /* 0x000000ff2800728c */ /* 0x000fe4000bf05270 */
[----:B--2---:R-:W-:-:S05]  /*5540*/  P2R R0, PR, RZ, 0x1 ;  /* 0x00000001ff007803 */ /* 0x004fca0000000000 */
[----:B------:R3:W-:Y:S02]  /*5550*/  STL [R1+0x20], R0 ;  /* 0x0000200001007387 */ /* 0x0007e40000100800 */
[----:B------:R-:W-:Y:S05]  /*5560*/  BRA.U !UP0, `(.L_x_89) ;  /* 0x0000000108447547 */ /* 0x000fea000b800000 */
[----:B------:R-:W-:-:S04]  /*5570*/  ISETP.NE.U32.AND P0, PT, R4, RZ, PT ;  /* 0x000000ff0400720c */ /* 0x000fc80003f05070 */
[----:B------:R-:W-:-:S13]  /*5580*/  ISETP.NE.AND.EX P0, PT, R5, RZ, PT, P0 ;  /* 0x000000ff0500720c */ /* 0x000fda0003f05300 */
[----:B-----5:R-:W-:-:S04]  /*5590*/  @!P0 FSETP.EQ.AND P1, PT, R176, RZ, PT ;  /* 0x000000ffb000820b */ /* 0x020fc80003f22000 */
[----:B---3--:R-:W-:-:S05]  /*55a0*/  P2R R0, PR, RZ, 0x2 ;  /* 0x00000002ff007803 */ /* 0x008fca0000000000 */
[----:B------:R2:W-:Y:S01]  /*55b0*/  STL [R1+0x20], R0 ;  /* 0x0000200001007387 */ /* 0x0005e20000100800 */
[----:B------:R-:W-:Y:S05]  /*55c0*/  @!P0 BRA `(.L_x_89) ;  /* 0x00000000002c8947 */ /* 0x000fea0003800000 */
[----:B------:R-:W3:Y:S01]  /*55d0*/  LDCU.64 UR4, c[0x0][0x888] ;  /* 0x00011100ff0477ac */ /* 0x000ee20008000a00 */
[----:B------:R-:W-:Y:S02]  /*55e0*/  LOP3.LUT P1, RZ, R6, 0xff, RZ, 0xc0, !PT ;  /* 0x000000ff06ff7812 */ /* 0x000fe4000782c0ff */
[----:B------:R-:W-:-:S04]  /*55f0*/  FSETP.NEU.AND P0, PT, R176, RZ, PT ;  /* 0x000000ffb000720b */ /* 0x000fc80003f0d000 */
[----:B--2---:R-:W-:Y:S02]  /*5600*/  SEL R0, RZ, 0xffffffff, P0 ;  /* 0xffffffffff007807 */ /* 0x004fe40000000000 */
[----:B---3--:R-:W-:-:S04]  /*5610*/  ISETP.NE.U32.AND P2, PT, RZ, UR4, PT ;  /* 0x00000004ff007c0c */ /* 0x008fc8000bf45070 */
[----:B------:R-:W-:-:S04]  /*5620*/  ISETP.NE.AND.EX P2, PT, RZ, UR5, PT, P2 ;  /* 0x00000005ff007c0c */ /* 0x000fc8000bf45320 */
[----:B------:R-:W-:-:S04]  /*5630*/  @!P1 SEL R0, RZ, 0xffffffff, P2 ;  /* 0xffffffffff009807 */ /* 0x000fc80001000000 */
[----:B------:R-:W-:-:S04]  /*5640*/  LOP3.LUT R0, R0, 0x1, RZ, 0xc0, !PT ;  /* 0x0000000100007812 */ /* 0x000fc800078ec0ff */
[----:B------:R-:W-:-:S04]  /*5650*/  ISETP.EQ.U32.AND P0, PT, R0, 0x1, PT ;  /* 0x000000010000780c */ /* 0x000fc80003f02070 */
[----:B------:R-:W-:-:S05]  /*5660*/  P2R R0, PR, RZ, 0x1 ;  /* 0x00000001ff007803 */ /* 0x000fca0000000000 */
[----:B------:R4:W-:Y:S04]  /*5670*/  STL [R1+0x20], R0 ;  /* 0x0000200001007387 */ /* 0x0009e80000100800 */
.L_x_89:
[----:B-1----:R-:W2:Y:S04]  /*5680*/  LDL R2, [R1+0x20] ;  /* 0x0000200001027983 */ /* 0x002ea80000100800 */
[----:B--234-:R-:W2:Y:S01]  /*5690*/  LDL R0, [R1+0x1c] ;  /* 0x00001c0001007983 */ /* 0x01cea20000100800 */
[----:B------:R-:W-:Y:S01]  /*56a0*/  LEA R3, R170, UR42, 0x3 ;  /* 0x0000002aaa037c11 */ /* 0x000fe2000f8e18ff */
[----:B------:R-:W-:Y:S01]  /*56b0*/  IMAD.MOV.U32 R222, RZ, RZ, 0x1 ;  /* 0x00000001ffde7424 */ /* 0x000fe200078e00ff */
[----:B-----5:R-:W-:Y:S01]  /*56c0*/  FSETP.NEU.AND P3, PT, R176, RZ, PT ;  /* 0x000000ffb000720b */ /* 0x020fe20003f6d000 */
[----:B------:R-:W-:Y:S01]  /*56d0*/  IMAD R172, R170, 0x100, R173 ;  /* 0x00000100aaac7824 */ /* 0x000fe200078e02ad */
[----:B------:R-:W-:Y:S01]  /*56e0*/  CS2R R250, SRZ ;  /* 0x0000000000fa7805 */ /* 0x000fe2000001ff00 */
[----:B------:R-:W-:Y:S01]  /*56f0*/  IMAD.MOV.U32 R152, RZ, RZ, RZ ;  /* 0x000000ffff987224 */ /* 0x000fe200078e00ff */
[----:B------:R-:W-:Y:S01]  /*5700*/  CS2R R248, SRZ ;  /* 0x0000000000f87805 */ /* 0x000fe2000001ff00 */
[----:B------:R-:W-:Y:S01]  /*5710*/  IMAD.U32 R221, RZ, RZ, UR54 ;  /* 0x00000036ffdd7e24 */ /* 0x000fe2000f8e00ff */
[----:B------:R-:W-:-:S02]  /*5720*/  CS2R R246, SRZ ;  /* 0x0000000000f67805 */ /* 0x000fc4000001ff00 */
[----:B------:R-:W-:Y:S02]  /*5730*/  CS2R R244, SRZ ;  /* 0x0000000000f47805 */ /* 0x000fe4000001ff00 */
[----:B------:R-:W-:Y:S02]  /*5740*/  CS2R R242, SRZ ;  /* 0x0000000000f27805 */ /* 0x000fe4000001ff00 */
[----:B------:R-:W-:Y:S02]  /*5750*/  CS2R R240, SRZ ;  /* 0x0000000000f07805 */ /* 0x000fe4000001ff00 */
[----:B------:R-:W-:Y:S02]  /*5760*/  CS2R R238, SRZ ;  /* 0x0000000000ee7805 */ /* 0x000fe4000001ff00 */
[----:B------:R-:W-:Y:S02]  /*5770*/  CS2R R236, SRZ ;  /* 0x0000000000ec7805 */ /* 0x000fe4000001ff00 */
[----:B------:R-:W-:-:S02]  /*5780*/  CS2R R234, SRZ ;  /* 0x0000000000ea7805 */ /* 0x000fc4000001ff00 */
[----:B------:R-:W-:Y:S02]  /*5790*/  CS2R R232, SRZ ;  /* 0x0000000000e87805 */ /* 0x000fe4000001ff00 */
[----:B------:R-:W-:Y:S02]  /*57a0*/  CS2R R230, SRZ ;  /* 0x0000000000e67805 */ /* 0x000fe4000001ff00 */
[----:B------:R-:W-:Y:S02]  /*57b0*/  CS2R R228, SRZ ;  /* 0x0000000000e47805 */ /* 0x000fe4000001ff00 */
[----:B------:R-:W-:Y:S02]  /*57c0*/  CS2R R226, SRZ ;  /* 0x0000000000e27805 */ /* 0x000fe4000001ff00 */
[----:B------:R-:W-:Y:S02]  /*57d0*/  CS2R R224, SRZ ;  /* 0x0000000000e07805 */ /* 0x000fe4000001ff00 */
[----:B------:R-:W-:-:S02]  /*57e0*/  ISETP.NE.AND P5, PT, R2, RZ, PT ;  /* 0x000000ff0200720c */ /* 0x000fc40003fa5270 */
[----:B--2---:R-:W-:-:S11]  /*57f0*/  SHF.L.U32 R0, R0, 0x1f, RZ ;  /* 0x0000001f00007819 */ /* 0x004fd600000006ff */
[----:B------:R-:W-:Y:S01]  /*5800*/  VOTEU.ALL UP0, P5 ;  /* 0x0000000000ff7886 */ /* 0x000fe20002800000 */
[----:B------:R-:W-:-:S04]  /*5810*/  @!P5 SHF.L.U32 R2, R223, 0x1f, RZ ;  /* 0x0000001fdf02d819 */ /* 0x000fc800000006ff */
[----:B------:R-:W-:-:S09]  /*5820*/  @!UP0 ULEA UR4, UR54, UR42, 0x3 ;  /* 0x0000002a36048291 */ /* 0x000fd2000f8e18ff */
[----:B------:R1:W2:Y:S02]  /*5830*/  @!P5 SYNCS.PHASECHK.TRANS64.TRYWAIT P1, [UR4+0x30], R2 ;  /* 0x00003002ff00d5a7 */ /* 0x0002a40008021104 */
[----:B------:R-:W3:Y:S01]  /*5840*/  LDCU.64 UR4, c[0x0][0x888] ;  /* 0x00011100ff0477ac */ /* 0x000ee20008000a00 */
[----:B------:R4:W2:Y:S01]  /*5850*/  SYNCS.PHASECHK.TRANS64.TRYWAIT P0, [R3+URZ+0xa0], R0 ;  /* 0x0000a000030075a7 */ /* 0x0008a200080011ff */
[----:B---3--:R-:W-:-:S04]  /*5860*/  ISETP.NE.U32.AND P2, PT, RZ, UR4, PT ;  /* 0x00000004ff007c0c */ /* 0x008fc8000bf45070 */
[----:B------:R-:W-:-:S04]  /*5870*/  ISETP.NE.AND.EX P2, PT, RZ, UR5, PT, P2 ;  /* 0x00000005ff007c0c */ /* 0x000fc8000bf45320 */
[----:B-1----:R-:W-:Y:S02]  /*5880*/  SEL R2, RZ, 0xffffffff, P2 ;  /* 0xffffffffff027807 */ /* 0x002fe40001000000 */
[----:B----4-:R-:W-:Y:S02]  /*5890*/  LOP3.LUT P2, R3, R6, 0xff, RZ, 0xc0, !PT ;  /* 0x000000ff06037812 */ /* 0x010fe4000784c0ff */
[----:B------:R-:W-:-:S03]  /*58a0*/  SEL R0, RZ, 0xffffffff, P3 ;  /* 0xffffffffff007807 */ /* 0x000fc60001800000 */
[----:B------:R1:W-:Y:S01]  /*58b0*/  STL [R1+0x50], R3 ;  /* 0x0000500301007387 */ /* 0x0003e20000100800 */
[----:B------:R-:W-:Y:S01]  /*58c0*/  @P4 SEL R0, R2, R0, !P2 ;  /* 0x0000000002004207 */ /* 0x000fe20005000000 */
[----:B------:R-:W-:-:S03]  /*58d0*/  IMAD.U32 R2, RZ, RZ, UR45 ;  /* 0x0000002dff027e24 */ /* 0x000fc6000f8e00ff */
[----:B------:R-:W-:-:S04]  /*58e0*/  LOP3.LUT R0, R0, 0x1, RZ, 0xc0, !PT ;  /* 0x0000000100007812 */ /* 0x000fc800078ec0ff */
[----:B------:R-:W-:Y:S01]  /*58f0*/  ISETP.NE.U32.AND P2, PT, R0, 0x1, PT ;  /* 0x000000010000780c */ /* 0x000fe20003f45070 */
[----:B------:R-:W-:-:S03]  /*5900*/  IMAD.U32 R0, RZ, RZ, UR48 ;  /* 0x00000030ff007e24 */ /* 0x000fc6000f8e00ff */
[----:B-1----:R-:W-:-:S05]  /*5910*/  P2R R3, PR, RZ, 0x4 ;  /* 0x00000004ff037803 */ /* 0x002fca0000000000 */
[----:B------:R1:W-:Y:S01]  /*5920*/  STL [R1+0x24], R3 ;  /* 0x0000240301007387 */ /* 0x0003e20000100800 */
[----:B--2---:R-:W-:Y:S01]  /*5930*/  @!P5 SEL R222, RZ, 0x1, !P1 ;  /* 0x00000001ffded807 */ /* 0x004fe20004800000 */
[----:B-1----:R-:W-:-:S05]  /*5940*/  IMAD.U32 R3, RZ, RZ, UR53 ;  /* 0x00000035ff037e24 */ /* 0x002fca000f8e00ff */
[----:B------:R1:W-:Y:S04]  /*5950*/  STL [R1+0x14], R3 ;  /* 0x0000140301007387 */ /* 0x0003e80000100800 */
[----:B------:R2:W-:Y:S04]  /*5960*/  STL [R1+0x8], RZ ;  /* 0x000008ff01007387 */ /* 0x0005e80000100800 */
[----:B------:R2:W-:Y:S04]  /*5970*/  STL [R1+0xc], RZ ;  /* 0x00000cff01007387 */ /* 0x0005e80000100800 */
[----:B------:R2:W-:Y:S04]  /*5980*/  STL [R1], RZ ;  /* 0x000000ff01007387 */ /* 0x0005e80000100800 */
[----:B------:R2:W-:Y:S01]  /*5990*/  STL [R1+0x4], RZ ;  /* 0x000004ff01007387 */ /* 0x0005e20000100800 */
[----:B-1----:R-:W-:-:S02]  /*59a0*/  IMAD.SHL.U32 R3, R2, 0x100, RZ ;  /* 0x0000010002037824 */ /* 0x002fc400078e00ff */
[----:B------:R-:W-:Y:S01]  /*59b0*/  IMAD.SHL.U32 R2, R0, 0x80, RZ ;  /* 0x0000008000027824 */ /* 0x000fe200078e00ff */
[----:B------:R-:W-:Y:S02]  /*59c0*/  SEL R0, RZ, 0x1, !P0 ;  /* 0x00000001ff007807 */ /* 0x000fe40004000000 */
[----:B------:R2:W-:Y:S04]  /*59d0*/  STL [R1+0x34], R3 ;  /* 0x0000340301007387 */ /* 0x0005e80000100800 */
[----:B------:R2:W-:Y:S04]  /*59e0*/  STL [R1+0x2c], R2 ;  /* 0x00002c0201007387 */ /* 0x0005e80000100800 */
[----:B------:R2:W-:Y:S02]  /*59f0*/  STL [R1+0x30], R0 ;  /* 0x0000300001007387 */ /* 0x0005e40000100800 */
.L_x_298:
[----:B--2---:R-:W2:Y:S01]  /*5a00*/  LDL R0, [R1+0x20] ;  /* 0x0000200001007983 */ /* 0x004ea20000100800 */
[----:B------:R-:W-:Y:S05]  /*5a10*/  YIELD ;  /* 0x0000000000007946 */ /* 0x000fea0003800000 */
[----:B------:R-:W-:Y:S01]  /*5a20*/  BSSY B1, `(.L_x_90) ;  /* 0x0000036000017945 */ /* 0x000fe20003800000 */
[----:B--2---:R-:W-:Y:S11]  /*5a30*/  ISETP.NE.AND P0, PT, R0, RZ, PT ;  /* 0x000000ff0000720c */ /* 0x004ff60003f05270 */
[----:B------:R-:W-:Y:S02]  /*5a40*/  @!UPT UIADD3 URZ, UPT, UPT, URZ, URZ, URZ ;  /* 0x000000fffffff290 */ /* 0x000fe4000fffe0ff */
[----:B------:R-:W-:Y:S05]  /*5a50*/  @P0 BRA `(.L_x_91) ;  /* 0x0000000000c80947 */ /* 0x000fea0003800000 */
[----:B------:R-:W2:Y:S01]  /*5a60*/  LDL R4, [R1+0x24] ;  /* 0x0000240001047983 */ /* 0x000ea20000100800 */
[----:B------:R-:W-:Y:S01]  /*5a70*/  ISETP.NE.AND P0, PT, R222, RZ, PT ;  /* 0x000000ffde00720c */ /* 0x000fe20003f05270 */
[----:B------:R-:W-:Y:S02]  /*5a80*/  BSSY B0, `(.L_x_92) ;  /* 0x0000015000007945 */ /* 0x000fe40003800000 */
[----:B------:R-:W3:Y:S04]  /*5a90*/  LDL R0, [R1+0x28] ;  /* 0x0000280001007983 */ /* 0x000ee80000100800 */
[----:B------:R-:W4:Y:S01]  /*5aa0*/  LDL R3, [R1+0x10] ;  /* 0x0000100001037983 */ /* 0x000f220000100800 */
[----:B------:R-:W1:Y:S02]  /*5ab0*/  S2R R2, SR_TID.X ;  /* 0x0000000000027919 */ /* 0x000e640000002100 */
[----:B-1----:R-:W-:Y:S04]  /*5ac0*/  LOP3.LUT R2, R2, 0x1, RZ, 0xc0, !PT ;  /* 0x0000000102027812 */ /* 0x002fe800078ec0ff */
[----:B------:R-:W-:Y:S02]  /*5ad0*/  ISETP.NE.U32.AND P2, PT, R2, 0x1, PT ;  /* 0x000000010200780c */ /* 0x000fe40003f45070 */
[----:B--2---:R-:W-:Y:S11]  /*5ae0*/  ISETP.NE.AND P1, PT, R4, RZ, PT ;  /* 0x000000ff0400720c */ /* 0x004ff60003f25270 */
[----:B------:R-:W-:Y:S02]  /*5af0*/  @!UPT UIADD3 URZ, UPT, UPT, URZ, URZ, URZ ;  /* 0x000000fffffff290 */ /* 0x000fe4000fffe0ff */
[----:B---3--:R-:W-:Y:S02]  /*5b00*/  @P1 IMAD R0, R221, 0x2000, R0 ;  /* 0x00002000dd001824 */ /* 0x008fe400078e0200 */
[----:B------:R-:W-:Y:S03]  /*5b10*/  @P1 IMAD.MOV.U32 R2, RZ, RZ, 0x10 ;  /* 0x00000010ff021424 */ /* 0x000fe600078e00ff */
[----:B------:R-:W-:Y:S02]  /*5b20*/  @P1 LEA R0, R0, UR42, 0x1 ;  /* 0x0000002a00001c11 */ /* 0x000fe4000f8e08ff */
[----:B------:R-:W-:Y:S03]  /*5b30*/  @P1 SEL R2, R2, 0xfffffff0, P2 ;  /* 0xfffffff002021807 */ /* 0x000fe60001000000 */
[C---:B------:R-:W-:Y:S02]  /*5b40*/  @P1 VIADD R5, R0.reuse, 0x400 ;  /* 0x0000040000051836 */ /* 0x040fe40000000000 */
[----:B----4-:R-:W-:Y:S02]  /*5b50*/  @P1 IMAD R3, R3, 0x10, R0 ;  /* 0x0000001003031824 */ /* 0x010fe400078e0200 */
[----:B------:R-:W-:Y:S02]  /*5b60*/  @P1 IMAD.IADD R7, R0, 0x1, R2 ;  /* 0x0000000100071824 */ /* 0x000fe400078e0202 */
[----:B------:R-:W-:Y:S01]  /*5b70*/  @P1 IMAD R5, R252, 0x10, R5 ;  /* 0x00000010fc051824 */ /* 0x000fe200078e0205 */
[----:B------:R-:W-:Y:S06]  /*5b80*/  @P0 BRA `(.L_x_93) ;  /* 0x0000000000100947 */ /* 0x000fec0003800000 */
[----:B------:R-:W-:Y:S02]  /*5b90*/  LEA R6, R221, UR42, 0x3 ;  /* 0x0000002add067c11 */ /* 0x000fe4000f8e18ff */
[----:B------:R-:W-:Y:S04]  /*5ba0*/  SHF.L.U32 R4, R223, 0x1f, RZ ;  /* 0x0000001fdf047819 */ /* 0x000fe800000006ff */
[----:B------:R-:W1:Y:S02]  /*5bb0*/  SYNCS.PHASECHK.TRANS64.TRYWAIT P0, [R6+URZ+0x30], R4 ;  /* 0x00003004060075a7 */ /* 0x000e6400080011ff */
[----:B-1----:R-:W-:Y:S05]  /*5bc0*/  @!P0 BRA `(.L_x_94) ;  /* 0x0000008800408947 */ /* 0x002fea0003800000 */
.L_x_93:
[----:B------:R-:W-:Y:S05]  /*5bd0*/  BSYNC B0 ;  /* 0x0000000000007941 */ /* 0x000fea0003800000 */
.L_x_92:
[----:B------:R-:W2:Y:S04]  /*5be0*/  LDL R8, [R1+0x24] ;  /* 0x0000240001087983 */ /* 0x000ea80000100800 */
[----:B------:R-:W1:Y:S04]  /*5bf0*/  LDL R9, [R1+0x10] ;  /* 0x0000100001097983 */ /* 0x000e680000100800 */
[----:B------:R3:W4:Y:S04]  /*5c00*/  LDL.64 R12, [R1] ;  /* 0x00000000010c7983 */ /* 0x0007280000100a00 */
[----:B------:R3:W4:Y:S01]  /*5c10*/  LDL.64 R14, [R1+0x8] ;  /* 0x00000800010e7983 */ /* 0x0007220000100a00 */
[----:B--2---:R-:W-:Y:S11]  /*5c20*/  ISETP.NE.AND P0, PT, R8, RZ, PT ;  /* 0x000000ff0800720c */ /* 0x004ff60003f05270 */
[----:B------:R-:W-:Y:S02]  /*5c30*/  @!UPT UIADD3 URZ, UPT, UPT, URZ, URZ, URZ ;  /* 0x000000fffffff290 */ /* 0x000fe4000fffe0ff */
[----:B------:R2:W-:Y:S01]  /*5c40*/  @P0 LDS.128 R224, [R0+0x400] ;  /* 0x0004000000e00984 */ /* 0x0005e20000000c00 */
[----:B-1----:R-:W-:Y:S02]  /*5c50*/  @P0 IMAD R4, R9, 0x10, R5 ;  /* 0x0000001009040824 */ /* 0x002fe400078e0205 */
[----:B------:R-:W-:Y:S01]  /*5c60*/  @P0 IMAD R6, R252, 0x10, R0 ;  /* 0x00000010fc060824 */ /* 0x000fe200078e0200 */
[----:B------:R-:W-:Y:S01]  /*5c70*/  @P0 LDS.128 R228, [R7+0x400] ;  /* 0x0004000007e40984 */ /* 0x000fe20000000c00 */
[C---:B------:R-:W-:Y:S03]  /*5c80*/  @P0 IMAD.IADD R8, R2.reuse, 0x1, R3 ;  /* 0x0000000102080824 */ /* 0x040fe600078e0203 */
[----:B------:R-:W-:Y:S04]  /*5c90*/  @P0 LDS.128 R232, [R3+0x400] ;  /* 0x0004000003e80984 */ /* 0x000fe80000000c00 */
[----:B------:R-:W-:Y:S04]  /*5ca0*/  @P0 LDS.128 R236, [R8+0x400] ;  /* 0x0004000008ec0984 */ /* 0x000fe80000000c00 */
[----:B------:R-:W-:Y:S04]  /*5cb0*/  @P0 LDS.128 R240, [R6+0x400] ;  /* 0x0004000006f00984 */ /* 0x000fe80000000c00 */
[----:B------:R-:W-:Y:S01]  /*5cc0*/  @P0 LDS.128 R248, [R4] ;  /* 0x0000000004f80984 */ /* 0x000fe20000000c00 */
[C---:B--2---:R-:W-:Y:S01]  /*5cd0*/  @P0 IADD3 R0, PT, PT, R2.reuse, R5, RZ ;  /* 0x0000000502000210 */ /* 0x044fe20007ffe0ff */
[----:B------:R-:W-:Y:S04]  /*5ce0*/  @P0 IMAD.IADD R2, R2, 0x1, R4 ;  /* 0x0000000102020824 */ /* 0x000fe800078e0204 */
[----:B------:R1:W-:Y:S04]  /*5cf0*/  @P0 LDS.128 R244, [R0] ;  /* 0x0000000000f40984 */ /* 0x0003e80000000c00 */
[----:B----4-:R-:W2:Y:S01]  /*5d00*/  @P0 LDS.128 R12, [R2] ;  /* 0x00000000020c0984 */ /* 0x010ea20000000c00 */
[----:B-1----:R-:W-:Y:S03]  /*5d10*/  IADD3 R0, PT, PT, R221, 0x1, RZ ;  /* 0x00000001dd007810 */ /* 0x002fe60007ffe0ff */
[----:B--2---:R3:W-:Y:S04]  /*5d20*/  @P0 STL.64 [R1], R12 ;  /* 0x0000000c01000387 */ /* 0x0047e80000100a00 */
[----:B------:R3:W-:Y:S01]  /*5d30*/  @P0 STL.64 [R1+0x8], R14 ;  /* 0x0000080e01000387 */ /* 0x0007e20000100a00 */
[C---:B------:R-:W-:Y:S04]  /*5d40*/  ISETP.NE.AND P0, PT, R0.reuse, 0x4, PT ;  /* 0x000000040000780c */ /* 0x040fe80003f05270 */
[----:B------:R-:W-:Y:S02]  /*5d50*/  SEL R2, RZ, 0x1, P0 ;  /* 0x00000001ff027807 */ /* 0x000fe40000000000 */
[----:B------:R-:W-:Y:S02]  /*5d60*/  SEL R221, R0, RZ, P0 ;  /* 0x000000ff00dd7207 */ /* 0x000fe40000000000 */
[----:B------:R-:W-:Y:S02]  /*5d70*/  LOP3.LUT R223, R223, R2, RZ, 0x3c, !PT ;  /* 0x00000002dfdf7212 */ /* 0x000fe400078e3cff */
.L_x_91:
[----:B------:R-:W-:Y:S05]  /*5d80*/  BSYNC B1 ;  /* 0x0000000000017941 */ /* 0x000fea0003800000 */
.L_x_90:
[----:B------:R-:W-:Y:S01]  /*5d90*/  LEA R112, R170, UR42, 0x3 ;  /* 0x0000002aaa707c11 */ /* 0x000fe2000f8e18ff */
[----:B------:R-:W2:Y:S01]  /*5da0*/  LDL R4, [R1+0x30] ;  /* 0x0000300001047983 */ /* 0x000ea20000100800 */
[----:B------:R-:W-:Y:S01]  /*5db0*/  IMAD.SHL.U32 R171, R152, 0x40, RZ ;  /* 0x0000004098ab7824 */ /* 0x000fe200078e00ff */
[----:B------:R-:W-:Y:S01]  /*5dc0*/  BSSY B0, `(.L_x_95) ;  /* 0x000000d000007945 */ /* 0x000fe20003800000 */
[----:B------:R-:W1:Y:S02]  /*5dd0*/  S2R R3, SR_TID.X ;  /* 0x0000000000037919 */ /* 0x000e640000002100 */
[----:B------:R-:W-:Y:S05]  /*5de0*/  IMAD.IADD R2, R172, 0x1, R171 ;  /* 0x00000001ac027824 */ /* 0x000fea00078e02ab */
[----:B------:R-:W-:Y:S02]  /*5df0*/  SHF.R.U32.HI R0, RZ, 0x15, R2 ;  /* 0x00000015ff007819 */ /* 0x000fe40000011602 */
[----:B-1----:R-:W-:Y:S04]  /*5e00*/  SHF.R.U32.HI R3, RZ, 0x5, R3 ;  /* 0x00000005ff037819 */ /* 0x002fe80000011603 */
[----:B------:R-:W-:Y:S02]  /*5e10*/  LOP3.LUT P0, RZ, R0, 0x3, R3, 0x48, !PT ;  /* 0x0000000300ff7812 */ /* 0x000fe40007804803 */
[----:B--2---:R-:W-:Y:S11]  /*5e20*/  LOP3.LUT P1, RZ, R152, R4, RZ, 0xfc, !PT ;  /* 0x0000000498ff7212 */ /* 0x004ff6000782fcff */
[----:B------:R-:W-:Y:S02]  /*5e30*/  @!UPT UIADD3 URZ, UPT, UPT, URZ, URZ, URZ ;  /* 0x000000fffffff290 */ /* 0x000fe4000fffe0ff */
[----:B------:R-:W-:Y:S05]  /*5e40*/  @P1 BRA `(.L_x_96) ;  /* 0x0000000000101947 */ /* 0x000fea0003800000 */
[----:B------:R-:W2:Y:S02]  /*5e50*/  LDL R3, [R1+0x1c] ;  /* 0x00001c0001037983 */ /* 0x000ea40000100800 */
[----:B--2---:R-:W-:Y:S04]  /*5e60*/  SHF.L.U32 R0, R3, 0x1f, RZ ;  /* 0x0000001f03007819 */ /* 0x004fe800000006ff */
[----:B------:R-:W1:Y:S02]  /*5e70*/  SYNCS.PHASECHK.TRANS64.TRYWAIT P1, [R112+URZ+0xa0], R0 ;  /* 0x0000a000700075a7 */ /* 0x000e6400080211ff */
[----:B-1----:R-:W-:Y:S05]  /*5e80*/  @!P1 BRA `(.L_x_97) ;  /* 0x0000008400a49947 */ /* 0x002fea0003800000 */
.L_x_96:
[----:B------:R-:W-:Y:S05]  /*5e90*/  BSYNC B0 ;  /* 0x0000000000007941 */ /* 0x000fea0003800000 */
.L_x_95:
[----:B------:R-:W-:Y:S05]  /*5ea0*/  @!P0 BRA `(.L_x_98) ;  /* 0x0000000000408947 */ /* 0x000fea0003800000 */
[----:B------:R-:W2:Y:S01]  /*5eb0*/  LDCU.64 UR8, c[0x4][0x70] ;  /* 0x01000e00ff0877ac */ /* 0x000ea20008000a00 */
[----:B---3--:R-:W-:Y:S01]  /*5ec0*/  MOV R15, 0x0 ;  /* 0x00000000000f7802 */ /* 0x008fe20000000f00 */
[----:B------:R-:W-:Y:S02]  /*5ed0*/  HFMA2 R12, -RZ, RZ, 0, 5.9604644775390625e-08 ;  /* 0x00000001ff0c7431 */ /* 0x000fe400000001ff */
[----:B------:R-:W-:Y:S02]  /*5ee0*/  IMAD.MOV.U32 R8, RZ, RZ, 0x192 ;  /* 0x00000192ff087424 */ /* 0x000fe400078e00ff */
[----:B------:R-:W-:Y:S01]  /*5ef0*/  IMAD.MOV.U32 R13, RZ, RZ, RZ ;  /* 0x000000ffff0d7224 */ /* 0x000fe200078e00ff */
[----:B------:R-:W3:Y:S01]  /*5f00*/  LDCU.64 UR6, c[0x4][0x78] ;  /* 0x01000f00ff0677ac */ /* 0x000ee20008000a00 */
[----:B------:R-:W4:Y:S01]  /*5f10*/  LDC.64 R14, c[0x4][R15] ;  /* 0x010000000f0e7b82 */ /* 0x000f220000000a00 */
[----:B------:R-:W5:Y:S01]  /*5f20*/  LDCU.64 UR4, c[0x4][0x10] ;  /* 0x01000200ff0477ac */ /* 0x000f620008000a00 */
[----:B--2---:R-:W-:Y:S01]  /*5f30*/  MOV R5, UR9 ;  /* 0x0000000900057c02 */ /* 0x004fe20008000f00 */
[----:B------:R-:W-:Y:S01]  /*5f40*/  IMAD.U32 R4, RZ, RZ, UR8 ;  /* 0x00000008ff047e24 */ /* 0x000fe2000f8e00ff */
[----:B---3--:R-:W-:Y:S01]  /*5f50*/  MOV R7, UR7 ;  /* 0x0000000700077c02 */ /* 0x008fe20008000f00 */
[----:B------:R-:W-:Y:S01]  /*5f60*/  IMAD.U32 R6, RZ, RZ, UR6 ;  /* 0x00000006ff067e24 */ /* 0x000fe2000f8e00ff */
[----:B-----5:R-:W-:Y:S01]  /*5f70*/  MOV R11, UR5 ;  /* 0x00000005000b7c02 */ /* 0x020fe20008000f00 */
[----:B------:R-:W-:Y:S02]  /*5f80*/  IMAD.U32 R10, RZ, RZ, UR4 ;  /* 0x00000004ff0a7e24 */ /* 0x000fe4000f8e00ff */
[----:B------:R-:W-:Y:S07]  /*5f90*/  LEPC R20, `(.L_x_98) ;  /* 0x000000001014794e */ /* 0x000fee0000000000 */
[----:B-1--4-:R-:W-:Y:S05]  /*5fa0*/  CALL.ABS.NOINC R14 ;  /* 0x000000000e007343 */ /* 0x012fea0003c00000 */
.L_x_98:
[----:B------:R-:W2:Y:S01]  /*5fb0*/  LDL R72, [R1] ;  /* 0x0000000001487983 */ /* 0x000ea20000100800 */
[----:B------:R-:W-:Y:S05]  /*5fc0*/  WARPSYNC.ALL ;  /* 0x0000000000007948 */ /* 0x000fea0003800000 */
[----:B------:R-:W4:Y:S01]  /*5fd0*/  LDL R71, [R1+0x4] ;  /* 0x0000040001477983 */ /* 0x000f220000100800 */
[----:B------:R-:W-:Y:S01]  /*5fe0*/  R2UR UR4, R2 ;  /* 0x00000000020472ca */ /* 0x000fe200000e0000 */
[--C-:B------:R-:W-:Y:S02]  /*5ff0*/  HADD2.F32 R68, -RZ, R224.reuse.H0_H0 ;  /* 0x200000e0ff447230 */ /* 0x100fe40000004100 */
[----:B------:R-:W-:Y:S01]  /*6000*/  HFMA2 R169, -RZ, RZ, 3.7421875, 0 ;  /* 0x437c0000ffa97431 */ /* 0x000fe200000001ff */
[----:B------:R-:W5:Y:S01]  /*6010*/  LDL R70, [R1+0x8] ;  /* 0x0000080001467983 */ /* 0x000f620000100800 */
[----:B------:R-:W-:Y:S01]  /*6020*/  MOV R177, 0x3bbb989d ;  /* 0x3bbb989d00b17802 */ /* 0x000fe20000000f00 */
[----:B------:R-:W-:Y:S01]  /*6030*/  BSSY.RECONVERGENT B1, `(.L_x_99) ;  /* 0x00002db000017945 */ /* 0x000fe20003800200 */
[----:B------:R-:W-:Y:S01]  /*6040*/  ISETP.NE.AND P1, PT, R152, 0x3, PT ;  /* 0x000000039800780c */ /* 0x000fe20003f25270 */
[----:B------:R-:W5:Y:S05]  /*6050*/  LDL R69, [R1+0xc] ;  /* 0x00000c0001457983 */ /* 0x000f6a0000100800 */
[----:B---3--:R-:W1:Y:S07]  /*6060*/  LDTM.x64 R4, tmem[UR4] ;  /* 0x00000004000479ee */ /* 0x008e6e0008340000 */
[----:B------:R-:W-:Y:S01]  /*6070*/  @!P1 NOP ;  /* 0x0000000000009918 */ /* 0x000fe20000000000 */
[C---:B-1----:R-:W-:Y:S01]  /*6080*/  FMUL R0, R105.reuse, R4 ;  /* 0x0000000469007220 */ /* 0x042fe20000400000 */
[C---:B------:R-:W-:Y:S01]  /*6090*/  FMUL R4, R105.reuse, R8 ;  /* 0x0000000869047220 */ /* 0x040fe20000400000 */
        /* <DEDUP_REMOVED lines=40> */
[----:B------:R-:W-:Y:S02]  /*6320*/  HADD2.F32 R64, -RZ, R224.H1_H1 ;  /* 0x300000e0ff407230 */ /* 0x000fe40000004100 */
[C---:B------:R-:W-:Y:S01]  /*6330*/  FMUL R57, R105.reuse, R61 ;  /* 0x0000003d69397220 */ /* 0x040fe20000400000 */
[C---:B------:R-:W-:Y:S01]  /*6340*/  FMUL R50, R105.reuse, R54 ;  /* 0x0000003669327220 */ /* 0x040fe20000400000 */
[C---:B------:R-:W-:Y:S01]  /*6350*/  FMUL R61, R105.reuse, R65 ;  /* 0x00000041693d7220 */ /* 0x040fe20000400000 */
[C---:B------:R-:W-:Y:S01]  /*6360*/  FMUL R54, R105.reuse, R58 ;  /* 0x0000003a69367220 */ /* 0x040fe20000400000 */
[--C-:B------:R-:W-:Y:S02]  /*6370*/  HADD2.F32 R65, -RZ, R225.reuse.H0_H0 ;  /* 0x200000e1ff417230 */ /* 0x100fe40000004100 */
[C---:B------:R-:W-:Y:S01]  /*6380*/  FMUL R58, R105.reuse, R62 ;  /* 0x0000003e693a7220 */ /* 0x040fe20000400000 */
[C---:B------:R-:W-:Y:S01]  /*6390*/  FMUL R62, R105.reuse, R66 ;  /* 0x00000042693e7220 */ /* 0x040fe20000400000 */
[C---:B------:R-:W-:Y:S01]  /*63a0*/  FFMA R0, R176.reuse, R68, R0 ;  /* 0x00000044b0007223 */ /* 0x040fe20000000000 */
[----:B------:R-:W-:Y:S02]  /*63b0*/  HADD2.F32 R66, -RZ, R225.H1_H1 ;  /* 0x300000e1ff427230 */ /* 0x000fe40000004100 */
[C---:B------:R-:W-:Y:S01]  /*63c0*/  FFMA R174, R176.reuse, R64, R2 ;  /* 0x00000040b0ae7223 */ /* 0x040fe20000000002 */
[C---:B------:R-:W-:Y:S01]  /*63d0*/  FMUL R7, R105.reuse, R7 ;  /* 0x0000000769077220 */ /* 0x040fe20000400000 */
[--C-:B------:R-:W-:Y:S02]  /*63e0*/  HADD2.F32 R68, -RZ, R226.reuse.H0_H0 ;  /* 0x200000e2ff447230 */ /* 0x100fe40000004100 */
[C---:B------:R-:W-:Y:S01]  /*63f0*/  FFMA R175, R176.reuse, R65, R3 ;  /* 0x00000041b0af7223 */ /* 0x040fe20000000003 */
[----:B------:R-:W-:Y:S02]  /*6400*/  HADD2.F32 R2, -RZ, R226.H1_H1 ;  /* 0x300000e2ff027230 */ /* 0x000fe40000004100 */
[C---:B------:R-:W-:Y:S01]  /*6410*/  FFMA R7, R176.reuse, R66, R7 ;  /* 0x00000042b0077223 */ /* 0x040fe20000000007 */
[--C-:B------:R-:W-:Y:S02]  /*6420*/  HADD2.F32 R3, -RZ, R227.reuse.H0_H0 ;  /* 0x200000e3ff037230 */ /* 0x100fe40000004100 */
        /* <DEDUP_REMOVED lines=12> */
[--C-:B------:R-:W-:Y:S02]  /*64f0*/  HADD2.F32 R64, -RZ, R230.reuse.H0_H0 ;  /* 0x200000e6ff407230 */ /* 0x100fe40000004100 */
[C---:B------:R-:W-:Y:S01]  /*6500*/  FMUL R15, R105.reuse, R15 ;  /* 0x0000000f690f7220 */ /* 0x040fe20000400000 */
[C---:B------:R-:W-:Y:S01]  /*6510*/  FFMA R10, R176.reuse, R3, R10 ;  /* 0x00000003b00a7223 */ /* 0x040fe2000000000a */
[----:B------:R-:W-:Y:S02]  /*6520*/  HADD2.F32 R3, -RZ, R230.H1_H1 ;  /* 0x300000e6ff037230 */ /* 0x000fe40000004100 */
[C---:B------:R-:W-:Y:S01]  /*6530*/  FMUL R19, R105.reuse, R19 ;  /* 0x0000001369137220 */ /* 0x040fe20000400000 */
[--C-:B------:R-:W-:Y:S02]  /*6540*/  HADD2.F32 R65, -RZ, R231.reuse.H0_H0 ;  /* 0x200000e7ff417230 */ /* 0x100fe40000004100 */
[C---:B------:R-:W-:Y:S01]  /*6550*/  FFMA R15, R176.reuse, R2, R15 ;  /* 0x00000002b00f7223 */ /* 0x040fe2000000000f */
        /* <DEDUP_REMOVED lines=8> */
[C---:B------:R-:W-:Y:S01]  /*65e0*/  FFMA R16, R176.reuse, R3, R16 ;  /* 0x00000003b0107223 */ /* 0x040fe20000000010 */
[----:B------:R-:W-:Y:S02]  /*65f0*/  HADD2.F32 R65, -RZ, R233.H1_H1 ;  /* 0x300000e9ff417230 */ /* 0x000fe40000004100 */
[C---:B------:R-:W-:Y:S01]  /*6600*/  FMUL R23, R105.reuse, R23 ;  /* 0x0000001769177220 */ /* 0x040fe20000400000 */
[--C-:B------:R-:W-:Y:S02]  /*6610*/  HADD2.F32 R3, -RZ, R234.reuse.H0_H0 ;  /* 0x200000eaff037230 */ /* 0x100fe40000004100 */
[C---:B------:R-:W-:Y:S01]  /*6620*/  FFMA R17, R176.reuse, R64, R17 ;  /* 0x00000040b0117223 */ /* 0x040fe20000000011 */
[C---:B------:R-:W-:Y:S01]  /*6630*/  FFMA R18, R176.reuse, R2, R18 ;  /* 0x00000002b0127223 */ /* 0x040fe20000000012 */
[C---:B------:R-:W-:Y:S01]  /*6640*/  FFMA R23, R176.reuse, R65, R23 ;  /* 0x00000041b0177223 */ /* 0x040fe20000000017 */
[----:B------:R-:W-:Y:S02]  /*6650*/  HADD2.F32 R2, -RZ, R234.H1_H1 ;  /* 0x300000eaff027230 */ /* 0x000fe40000004100 */
[C---:B------:R-:W-:Y:S01]  /*6660*/  FFMA R20, R176.reuse, R3, R20 ;  /* 0x00000003b0147223 */ /* 0x040fe20000000014 */
[--C-:B------:R-:W-:Y:S02]  /*6670*/  HADD2.F32 R64, -RZ, R235.reuse.H0_H0 ;  /* 0x200000ebff407230 */ /* 0x100fe40000004100 */
[C---:B------:R-:W-:Y:S01]  /*6680*/  FMUL R27, R105.reuse, R27 ;  /* 0x0000001b691b7220 */ /* 0x040fe20000400000 */
        /* <DEDUP_REMOVED lines=16> */
[C---:B------:R-:W-:Y:S01]  /*6790*/  FFMA R28, R176.reuse, R2, R28 ;  /* 0x00000002b01c7223 */ /* 0x040fe2000000001c */
[C---:B------:R-:W-:Y:S01]  /*67a0*/  FFMA R29, R176.reuse, R65, R29 ;  /* 0x00000041b01d7223 */ /* 0x040fe2000000001d */
[----:B------:R-:W-:Y:S02]  /*67b0*/  HADD2.F32 R2, -RZ, R239.H1_H1 ;  /* 0x300000efff027230 */ /* 0x000fe40000004100 */
        /* <DEDUP_REMOVED lines=9> */
[C---:B------:R-:W-:Y:S01]  /*6850*/  FFMA R33, R176.reuse, R3, R33 ;  /* 0x00000003b0217223 */ /* 0x040fe20000000021 */
[--C-:B------:R-:W-:Y:S02]  /*6860*/  HADD2.F32 R3, -RZ, R242.reuse.H0_H0 ;  /* 0x200000f2ff037230 */ /* 0x100fe40000004100 */
        /* <DEDUP_REMOVED lines=18> */
[----:B------:R-:W-:Y:S02]  /*6990*/  HADD2.F32 R2, -RZ, R246.H1_H1 ;  /* 0x300000f6ff027230 */ /* 0x000fe40000004100 */
[C---:B------:R-:W-:Y:S01]  /*69a0*/  FFMA R42, R176.reuse, R64, R42 ;  /* 0x00000040b02a7223 */ /* 0x040fe2000000002a */
        /* <DEDUP_REMOVED lines=19> */
[C---:B------:R-:W-:Y:S01]  /*6ae0*/  FFMA R55, R176.reuse, R2, R55 ;  /* 0x00000002b0377223 */ /* 0x040fe20000000037 */
[--C-:B------:R-:W-:Y:S02]  /*6af0*/  HADD2.F32 R65, -RZ, R251.reuse.H0_H0 ;  /* 0x200000fbff417230 */ /* 0x100fe40000004100 */
[C---:B------:R-:W-:Y:S01]  /*6b00*/  FFMA R52, R176.reuse, R64, R52 ;  /* 0x00000040b0347223 */ /* 0x040fe20000000034 */
[----:B------:R-:W-:Y:S02]  /*6b10*/  HADD2.F32 R2, -RZ, R251.H1_H1 ;  /* 0x300000fbff027230 */ /* 0x000fe40000004100 */
[C---:B------:R-:W-:Y:S01]  /*6b20*/  FFMA R53, R176.reuse, R3, R53 ;  /* 0x00000003b0357223 */ /* 0x040fe20000000035 */
[C---:B------:R-:W-:Y:S01]  /*6b30*/  FMUL R63, R105.reuse, R63 ;  /* 0x0000003f693f7220 */ /* 0x040fe20000400000 */
[C---:B------:R-:W-:Y:S01]  /*6b40*/  FFMA R54, R176.reuse, R65, R54 ;  /* 0x00000041b0367223 */ /* 0x040fe20000000036 */
[----:B------:R-:W-:Y:S01]  /*6b50*/  FMUL R67, R105, R67 ;  /* 0x0000004369437220 */ /* 0x000fe20000400000 */
[C---:B------:R-:W-:Y:S01]  /*6b60*/  FFMA R59, R176.reuse, R2, R59 ;  /* 0x00000002b03b7223 */ /* 0x040fe2000000003b */
[--C-:B--2---:R-:W-:Y:S02]  /*6b70*/  HADD2.F32 R3, -RZ, R72.reuse.H0_H0 ;  /* 0x20000048ff037230 */ /* 0x104fe40000004100 */
[----:B------:R-:W-:Y:S03]  /*6b80*/  HADD2.F32 R64, -RZ, R72.H1_H1 ;  /* 0x30000048ff407230 */ /* 0x000fe60000004100 */
[C---:B------:R-:W-:Y:S01]  /*6b90*/  FFMA R56, R176.reuse, R3, R56 ;  /* 0x00000003b0387223 */ /* 0x040fe20000000038 */
[--C-:B----4-:R-:W-:Y:S02]  /*6ba0*/  HADD2.F32 R2, -RZ, R71.reuse.H0_H0 ;  /* 0x20000047ff027230 */ /* 0x110fe40000004100 */
[C---:B------:R-:W-:Y:S01]  /*6bb0*/  FFMA R57, R176.reuse, R64, R57 ;  /* 0x00000040b0397223 */ /* 0x040fe20000000039 */
[----:B------:R-:W-:Y:S02]  /*6bc0*/  HADD2.F32 R65, -RZ, R71.H1_H1 ;  /* 0x30000047ff417230 */ /* 0x000fe40000004100 */
[--C-:B-----5:R-:W-:Y:S02]  /*6bd0*/  HADD2.F32 R3, -RZ, R70.reuse.H0_H0 ;  /* 0x20000046ff037230 */ /* 0x120fe40000004100 */
[C---:B------:R-:W-:Y:S01]  /*6be0*/  FFMA R58, R176.reuse, R2, R58 ;  /* 0x00000002b03a7223 */ /* 0x040fe2000000003a */
[----:B------:R-:W-:Y:S02]  /*6bf0*/  HADD2.F32 R2, -RZ, R70.H1_H1 ;  /* 0x30000046ff027230 */ /* 0x000fe40000004100 */
[C---:B------:R-:W-:Y:S01]  /*6c00*/  FFMA R63, R176.reuse, R65, R63 ;  /* 0x00000041b03f7223 */ /* 0x040fe2000000003f */
[--C-:B------:R-:W-:Y:S02]  /*6c10*/  HADD2.F32 R64, -RZ, R69.reuse.H0_H0 ;  /* 0x20000045ff407230 */ /* 0x100fe40000004100 */
[C---:B------:R-:W-:Y:S01]  /*6c20*/  FFMA R60, R176.reuse, R3, R60 ;  /* 0x00000003b03c7223 */ /* 0x040fe2000000003c */
[----:B------:R-:W-:Y:S02]  /*6c30*/  HADD2.F32 R3, -RZ, R69.H1_H1 ;  /* 0x30000045ff037230 */ /* 0x000fe40000004100 */
[C---:B------:R-:W-:Y:S01]  /*6c40*/  FFMA R61, R176.reuse, R2, R61 ;  /* 0x00000002b03d7223 */ /* 0x040fe2000000003d */
[C---:B------:R-:W-:Y:S02]  /*6c50*/  FFMA R62, R176.reuse, R64, R62 ;  /* 0x00000040b03e7223 */ /* 0x040fe4000000003e */
[----:B------:R-:W-:Y:S01]  /*6c60*/  FFMA R67, R176, R3, R67 ;  /* 0x00000003b0437223 */ /* 0x000fe20000000043 */
[----:B------:R-:W-:Y:S04]  /*6c70*/  FFMA.SAT R2, R0, -R177, 0.5 ;  /* 0x3f00000000027423 */ /* 0x000fe800000028b1 */
[----:B------:R-:W-:Y:S04]  /*6c80*/  FFMA.RM R168, R2, R169, 12582913 ;  /* 0x4b40000102a87423 */ /* 0x000fe800000040a9 */
[----:B------:R-:W-:Y:S04]  /*6c90*/  FADD R2, R168, -12583039 ;  /* 0xcb40007fa8027421 */ /* 0x000fe80000000000 */
[C---:B------:R-:W-:Y:S04]  /*6ca0*/  FFMA R2, R0.reuse, -1.4426950216293334961, -R2 ;  /* 0xbfb8aa3b00027823 */ /* 0x040fe80000000802 */
[----:B------:R-:W-:Y:S01]  /*6cb0*/  FFMA R2, R0, -1.925963033500011079e-08, R2 ;  /* 0xb2a5706000027823 */ /* 0x000fe20000000002 */
[C---:B------:R-:W-:Y:S03]  /*6cc0*/  FFMA.SAT R3, R174.reuse, -R177, 0.5 ;  /* 0x3f000000ae037423 */ /* 0x040fe600000028b1 */
[----:B------:R-:W1:Y:S01]  /*6cd0*/  MUFU.EX2 R178, R2 ;  /* 0x0000000200b27308 */ /* 0x000e620000000800 */
[----:B------:R-:W-:Y:S04]  /*6ce0*/  FFMA.RM R167, R3, R169, 12582913 ;  /* 0x4b40000103a77423 */ /* 0x000fe800000040a9 */
[----:B------:R-:W-:Y:S04]  /*6cf0*/  FADD R3, R167, -12583039 ;  /* 0xcb40007fa7037421 */ /* 0x000fe80000000000 */
[C---:B------:R-:W-:Y:S04]  /*6d00*/  FFMA R3, R174.reuse, -1.4426950216293334961, -R3 ;  /* 0xbfb8aa3bae037823 */ /* 0x040fe80000000803 */
[----:B------:R-:W-:Y:S01]  /*6d10*/  FFMA R3, R174, -1.925963033500011079e-08, R3 ;  /* 0xb2a57060ae037823 */ /* 0x000fe20000000003 */
[C---:B------:R-:W-:Y:S03]  /*6d20*/  FFMA.SAT R64, R175.reuse, -R177, 0.5 ;  /* 0x3f000000af407423 */ /* 0x040fe600000028b1 */
[----:B------:R-:W2:Y:S01]  /*6d30*/  MUFU.EX2 R179, R3 ;  /* 0x0000000300b37308 */ /* 0x000ea20000000800 */
[----:B------:R-:W-:Y:S04]  /*6d40*/  FFMA.RM R166, R64, R169, 12582913 ;  /* 0x4b40000140a67423 */ /* 0x000fe800000040a9 */
[----:B------:R-:W-:Y:S04]  /*6d50*/  FADD R64, R166, -12583039 ;  /* 0xcb40007fa6407421 */ /* 0x000fe80000000000 */
[C---:B------:R-:W-:Y:S04]  /*6d60*/  FFMA R64, R175.reuse, -1.4426950216293334961, -R64 ;  /* 0xbfb8aa3baf407823 */ /* 0x040fe80000000840 */
[----:B------:R-:W-:Y:S01]  /*6d70*/  FFMA R64, R175, -1.925963033500011079e-08, R64 ;  /* 0xb2a57060af407823 */ /* 0x000fe20000000040 */
[----:B------:R-:W-:Y:S03]  /*6d80*/  FFMA.SAT R65, R7, -R177, 0.5 ;  /* 0x3f00000007417423 */ /* 0x000fe600000028b1 */
[----:B------:R-:W3:Y:S01]  /*6d90*/  MUFU.EX2 R180, R64 ;  /* 0x0000004000b47308 */ /* 0x000ee20000000800 */
[----:B------:R-:W-:Y:S04]  /*6da0*/  FFMA.RM R165, R65, R169, 12582913 ;  /* 0x4b40000141a57423 */ /* 0x000fe800000040a9 */
[----:B------:R-:W-:Y:S04]  /*6db0*/  FADD R65, R165, -12583039 ;  /* 0xcb40007fa5417421 */ /* 0x000fe80000000000 */
[C---:B------:R-:W-:Y:S04]  /*6dc0*/  FFMA R65, R7.reuse, -1.4426950216293334961, -R65 ;  /* 0xbfb8aa3b07417823 */ /* 0x040fe80000000841 */
[----:B------:R-:W-:Y:S01]  /*6dd0*/  FFMA R65, R7, -1.925963033500011079e-08, R65 ;  /* 0xb2a5706007417823 */ /* 0x000fe20000000041 */
[----:B------:R-:W-:Y:S03]  /*6de0*/  FFMA.SAT R66, R4, -R177, 0.5 ;  /* 0x3f00000004427423 */ /* 0x000fe600000028b1 */
[----:B------:R-:W4:Y:S01]  /*6df0*/  MUFU.EX2 R181, R65 ;  /* 0x0000004100b57308 */ /* 0x000f220000000800 */
[----:B------:R-:W-:Y:S04]  /*6e00*/  FFMA.RM R164, R66, R169, 12582913 ;  /* 0x4b40000142a47423 */ /* 0x000fe800000040a9 */
[----:B------:R-:W-:Y:S04]  /*6e10*/  FADD R66, R164, -12583039 ;  /* 0xcb40007fa4427421 */ /* 0x000fe80000000000 */
[C---:B------:R-:W-:Y:S04]  /*6e20*/  FFMA R66, R4.reuse, -1.4426950216293334961, -R66 ;  /* 0xbfb8aa3b04427823 */ /* 0x040fe80000000842 */
[----:B------:R-:W-:Y:S01]  /*6e30*/  FFMA R66, R4, -1.925963033500011079e-08, R66 ;  /* 0xb2a5706004427823 */ /* 0x000fe20000000042 */
[----:B------:R-:W-:Y:S03]  /*6e40*/  FFMA.SAT R68, R5, -R177, 0.5 ;  /* 0x3f00000005447423 */ /* 0x000fe600000028b1 */
[----:B------:R-:W5:Y:S01]  /*6e50*/  MUFU.EX2 R182, R66 ;  /* 0x0000004200b67308 */ /* 0x000f620000000800 */
        /* <DEDUP_REMOVED lines=10> */
[C---:B------:R-:W-:Y:S03]  /*6f00*/  FFMA.SAT R70, R11.reuse, -R177, 0.5 ;  /* 0x3f0000000b467423 */ /* 0x040fe600000028b1 */
        /* <DEDUP_REMOVED lines=78> */
[----:B------:R1:W5:Y:S01]  /*73f0*/  MUFU.EX2 R197, R82 ;  /* 0x0000005200c57308 */ /* 0x0003620000000800 */
[----:B------:R-:W-:Y:S04]  /*7400*/  FFMA.RM R147, R83, R169, 12582913 ;  /* 0x4b40000153937423 */ /* 0x000fe800000040a9 */
[----:B------:R-:W-:Y:S04]  /*7410*/  FADD R83, R147, -12583039 ;  /* 0xcb40007f93537421 */ /* 0x000fe80000000000 */
[C---:B------:R-:W-:Y:S04]  /*7420*/  FFMA R83, R20.reuse, -1.4426950216293334961, -R83 ;  /* 0xbfb8aa3b14537823 */ /* 0x040fe80000000853 */
[----:B------:R-:W-:Y:S01]  /*7430*/  FFMA R83, R20, -1.925963033500011079e-08, R83 ;  /* 0xb2a5706014537823 */ /* 0x000fe20000000053 */
[----:B------:R-:W-:Y:S03]  /*7440*/  FFMA.SAT R84, R21, -R177, 0.5 ;  /* 0x3f00000015547423 */ /* 0x000fe600000028b1 */
[----:B------:R2:W5:Y:S01]  /*7450*/  MUFU.EX2 R198, R83 ;  /* 0x0000005300c67308 */ /* 0x0005620000000800 */
[----:B------:R-:W-:Y:S01]  /*7460*/  FFMA.RM R145, R84, R169, 12582913 ;  /* 0x4b40000154917423 */ /* 0x000fe200000040a9 */
[----:B-1----:R-:W-:Y:S03]  /*7470*/  MOV R82, UR38 ;  /* 0x0000002600527c02 */ /* 0x002fe60008000f00 */
[----:B------:R-:W-:Y:S04]  /*7480*/  FADD R84, R145, -12583039 ;  /* 0xcb40007f91547421 */ /* 0x000fe80000000000 */
[C---:B------:R-:W-:Y:S04]  /*7490*/  FFMA R84, R21.reuse, -1.4426950216293334961, -R84 ;  /* 0xbfb8aa3b15547823 */ /* 0x040fe80000000854 */
[----:B------:R-:W-:Y:S01]  /*74a0*/  FFMA R84, R21, -1.925963033500011079e-08, R84 ;  /* 0xb2a5706015547823 */ /* 0x000fe20000000054 */
[----:B------:R-:W-:Y:S03]  /*74b0*/  FFMA.SAT R85, R22, -R177, 0.5 ;  /* 0x3f00000016557423 */ /* 0x000fe600000028b1 */
[----:B------:R1:W5:Y:S01]  /*74c0*/  MUFU.EX2 R199, R84 ;  /* 0x0000005400c77308 */ /* 0x0003620000000800 */
[----:B------:R-:W-:Y:S01]  /*74d0*/  FFMA.RM R146, R85, R169, 12582913 ;  /* 0x4b40000155927423 */ /* 0x000fe200000040a9 */
[----:B--2---:R-:W-:Y:S03]  /*74e0*/  @!P1 IADD3 R83, PT, PT, R112, 0xb0, RZ ;  /* 0x000000b070539810 */ /* 0x004fe60007ffe0ff */
[----:B------:R-:W-:Y:S01]  /*74f0*/  FADD R85, R146, -12583039 ;  /* 0xcb40007f92557421 */ /* 0x000fe20000000000 */
[----:B------:R-:W-:Y:S03]  /*7500*/  @!P1 PRMT R83, R82, 0x654, R83 ;  /* 0x0000065452539816 */ /* 0x000fe60000000053 */
[C---:B------:R-:W-:Y:S01]  /*7510*/  FFMA R85, R22.reuse, -1.4426950216293334961, -R85 ;  /* 0xbfb8aa3b16557823 */ /* 0x040fe20000000855 */
[----:B------:R2:W-:Y:S03]  /*7520*/  @!P1 SYNCS.ARRIVE.TRANS64.RED.A1T0 RZ, [R83+URZ], RZ ;  /* 0x000000ff53ff99a7 */ /* 0x0005e600081004ff */
[----:B------:R-:W-:Y:S01]  /*7530*/  FFMA R85, R22, -1.925963033500011079e-08, R85 ;  /* 0xb2a5706016557823 */ /* 0x000fe20000000055 */
[C---:B------:R-:W-:Y:S03]  /*7540*/  FFMA.SAT R86, R27.reuse, -R177, 0.5 ;  /* 0x3f0000001b567423 */ /* 0x040fe600000028b1 */
[----:B------:R3:W5:Y:S01]  /*7550*/  MUFU.EX2 R200, R85 ;  /* 0x0000005500c87308 */ /* 0x0007620000000800 */
[----:B------:R-:W-:Y:S01]  /*7560*/  FFMA.RM R144, R86, R169, 12582913 ;  /* 0x4b40000156907423 */ /* 0x000fe200000040a9 */
[----:B-1----:R-:W-:Y:S03]  /*7570*/  SHF.L.U32 R84, R166, 0x17, RZ ;  /* 0x00000017a6547819 */ /* 0x002fe600000006ff */
[----:B------:R-:W-:Y:S04]  /*7580*/  FADD R86, R144, -12583039 ;  /* 0xcb40007f90567421 */ /* 0x000fe80000000000 */
[C---:B------:R-:W-:Y:S04]  /*7590*/  FFMA R86, R27.reuse, -1.4426950216293334961, -R86 ;  /* 0xbfb8aa3b1b567823 */ /* 0x040fe80000000856 */
[----:B------:R-:W-:Y:S01]  /*75a0*/  FFMA R86, R27, -1.925963033500011079e-08, R86 ;  /* 0xb2a570601b567823 */ /* 0x000fe20000000056 */
[C---:B------:R-:W-:Y:S03]  /*75b0*/  FFMA.SAT R87, R24.reuse, -R177, 0.5 ;  /* 0x3f00000018577423 */ /* 0x040fe600000028b1 */
[----:B------:R1:W5:Y:S01]  /*75c0*/  MUFU.EX2 R201, R86 ;  /* 0x0000005600c97308 */ /* 0x0003620000000800 */
[----:B------:R-:W-:Y:S01]  /*75d0*/  FFMA.RM R143, R87, R169, 12582913 ;  /* 0x4b400001578f7423 */ /* 0x000fe200000040a9 */
[----:B---3--:R-:W3:Y:S03]  /*75e0*/  LDL R85, [R1+0x1c] ;  /* 0x00001c0001557983 */ /* 0x008ee60000100800 */
[----:B------:R-:W-:Y:S04]  /*75f0*/  FADD R87, R143, -12583039 ;  /* 0xcb40007f8f577421 */ /* 0x000fe80000000000 */
[C---:B------:R-:W-:Y:S04]  /*7600*/  FFMA R87, R24.reuse, -1.4426950216293334961, -R87 ;  /* 0xbfb8aa3b18577823 */ /* 0x040fe80000000857 */
[----:B------:R-:W-:Y:S01]  /*7610*/  FFMA R87, R24, -1.925963033500011079e-08, R87 ;  /* 0xb2a5706018577823 */ /* 0x000fe20000000057 */
[----:B------:R-:W-:Y:S03]  /*7620*/  FFMA.SAT R88, R25, -R177, 0.5 ;  /* 0x3f00000019587423 */ /* 0x000fe600000028b1 */
[----:B------:R4:W5:Y:S01]  /*7630*/  MUFU.EX2 R202, R87 ;  /* 0x0000005700ca7308 */ /* 0x0009620000000800 */
[----:B------:R-:W-:Y:S01]  /*7640*/  FFMA.RM R142, R88, R169, 12582913 ;  /* 0x4b400001588e7423 */ /* 0x000fe200000040a9 */
[----:B-1----:R-:W-:Y:S03]  /*7650*/  SHF.L.U32 R86, R159, 0x17, RZ ;  /* 0x000000179f567819 */ /* 0x002fe600000006ff */
[----:B------:R-:W-:Y:S04]  /*7660*/  FADD R88, R142, -12583039 ;  /* 0xcb40007f8e587421 */ /* 0x000fe80000000000 */
[C---:B------:R-:W-:Y:S04]  /*7670*/  FFMA R88, R25.reuse, -1.4426950216293334961, -R88 ;  /* 0xbfb8aa3b19587823 */ /* 0x040fe80000000858 */
[----:B------:R-:W-:Y:S01]  /*7680*/  FFMA R88, R25, -1.925963033500011079e-08, R88 ;  /* 0xb2a5706019587823 */ /* 0x000fe20000000058 */
[----:B------:R-:W-:Y:S03]  /*7690*/  FFMA.SAT R89, R26, -R177, 0.5 ;  /* 0x3f0000001a597423 */ /* 0x000fe600000028b1 */
[----:B------:R1:W5:Y:S01]  /*76a0*/  MUFU.EX2 R203, R88 ;  /* 0x0000005800cb7308 */ /* 0x0003620000000800 */
[----:B------:R-:W-:Y:S01]  /*76b0*/  FFMA.RM R141, R89, R169, 12582913 ;  /* 0x4b400001598d7423 */ /* 0x000fe200000040a9 */
[----:B----4-:R-:W-:Y:S03]  /*76c0*/  SHF.L.U32 R87, R158, 0x17, RZ ;  /* 0x000000179e577819 */ /* 0x010fe600000006ff */
        /* <DEDUP_REMOVED lines=56> */
[C---:B------:R-:W-:Y:S01]  /*7a50*/  FADD R97, R133.reuse, -12583039 ;  /* 0xcb40007f85617421 */ /* 0x040fe20000000000 */
[----:B------:R-:W-:Y:S03]  /*7a60*/  SHF.L.U32 R133, R133, 0x17, RZ ;  /* 0x0000001785857819 */ /* 0x000fe600000006ff */
[C---:B------:R-:W-:Y:S04]  /*7a70*/  FFMA R97, R34.reuse, -1.4426950216293334961, -R97 ;  /* 0xbfb8aa3b22617823 */ /* 0x040fe80000000861 */
[----:B------:R-:W-:Y:S01]  /*7a80*/  FFMA R97, R34, -1.925963033500011079e-08, R97 ;  /* 0xb2a5706022617823 */ /* 0x000fe20000000061 */
[C---:B------:R-:W-:Y:S03]  /*7a90*/  FFMA.SAT R98, R39.reuse, -R177, 0.5 ;  /* 0x3f00000027627423 */ /* 0x040fe600000028b1 */
[----:B------:R-:W4:Y:S01]  /*7aa0*/  MUFU.EX2 R212, R97 ;  /* 0x0000006100d47308 */ /* 0x000f220000000800 */
[----:B------:R-:W-:Y:S01]  /*7ab0*/  FFMA.RM R106, R98, R169, 12582913 ;  /* 0x4b400001626a7423 */ /* 0x000fe200000040a9 */
[----:B-1----:R-:W-:Y:S03]  /*7ac0*/  SHF.L.U32 R96, R144, 0x17, RZ ;  /* 0x0000001790607819 */ /* 0x002fe600000006ff */
[C---:B------:R-:W-:Y:S01]  /*7ad0*/  FADD R98, R106.reuse, -12583039 ;  /* 0xcb40007f6a627421 */ /* 0x040fe20000000000 */
[----:B------:R-:W-:Y:S03]  /*7ae0*/  SHF.L.U32 R106, R106, 0x17, RZ ;  /* 0x000000176a6a7819 */ /* 0x000fe600000006ff */
[C---:B------:R-:W-:Y:S04]  /*7af0*/  FFMA R98, R39.reuse, -1.4426950216293334961, -R98 ;  /* 0xbfb8aa3b27627823 */ /* 0x040fe80000000862 */
[----:B------:R-:W-:Y:S01]  /*7b00*/  FFMA R98, R39, -1.925963033500011079e-08, R98 ;  /* 0xb2a5706027627823 */ /* 0x000fe20000000062 */
[----:B------:R-:W-:Y:S03]  /*7b10*/  FFMA.SAT R99, R36, -R177, 0.5 ;  /* 0x3f00000024637423 */ /* 0x000fe600000028b1 */
[----:B------:R1:W4:Y:S01]  /*7b20*/  MUFU.EX2 R213, R98 ;  /* 0x0000006200d57308 */ /* 0x0003220000000800 */
[----:B------:R-:W-:Y:S04]  /*7b30*/  FFMA.RM R132, R99, R169, 12582913 ;  /* 0x4b40000163847423 */ /* 0x000fe800000040a9 */
[C---:B------:R-:W-:Y:S01]  /*7b40*/  FADD R99, R132.reuse, -12583039 ;  /* 0xcb40007f84637421 */ /* 0x040fe20000000000 */
[----:B------:R-:W-:Y:S03]  /*7b50*/  SHF.L.U32 R132, R132, 0x17, RZ ;  /* 0x0000001784847819 */ /* 0x000fe600000006ff */
[C---:B------:R-:W-:Y:S04]  /*7b60*/  FFMA R99, R36.reuse, -1.4426950216293334961, -R99 ;  /* 0xbfb8aa3b24637823 */ /* 0x040fe80000000863 */
[----:B------:R-:W-:Y:S01]  /*7b70*/  FFMA R99, R36, -1.925963033500011079e-08, R99 ;  /* 0xb2a5706024637823 */ /* 0x000fe20000000063 */
[----:B------:R-:W-:Y:S03]  /*7b80*/  FFMA.SAT R100, R37, -R177, 0.5 ;  /* 0x3f00000025647423 */ /* 0x000fe600000028b1 */
[----:B------:R2:W4:Y:S01]  /*7b90*/  MUFU.EX2 R214, R99 ;  /* 0x0000006300d67308 */ /* 0x0005220000000800 */
        /* <DEDUP_REMOVED lines=8> */
[----:B------:R-:W-:Y:S01]  /*7c20*/  FFMA.RM R108, R101, R169, 12582913 ;  /* 0x4b400001656c7423 */ /* 0x000fe200000040a9 */
[----:B--2---:R-:W-:Y:S03]  /*7c30*/  SHF.L.U32 R99, R142, 0x17, RZ ;  /* 0x000000178e637819 */ /* 0x004fe600000006ff */
        /* <DEDUP_REMOVED lines=8> */
[----:B------:R-:W-:Y:S04]  /*7cc0*/  FADD R102, R107, -12583039 ;  /* 0xcb40007f6b667421 */ /* 0x000fe80000000000 */
[C---:B------:R-:W-:Y:S04]  /*7cd0*/  FFMA R102, R43.reuse, -1.4426950216293334961, -R102 ;  /* 0xbfb8aa3b2b667823 */ /* 0x040fe80000000866 */
[----:B------:R-:W-:Y:S01]  /*7ce0*/  FFMA R102, R43, -1.925963033500011079e-08, R102 ;  /* 0xb2a570602b667823 */ /* 0x000fe20000000066 */
[C---:B------:R-:W-:Y:S03]  /*7cf0*/  FFMA.SAT R103, R40.reuse, -R177, 0.5 ;  /* 0x3f00000028677423 */ /* 0x040fe600000028b1 */
[----:B------:R1:W4:Y:S01]  /*7d00*/  MUFU.EX2 R217, R102 ;  /* 0x0000006600d97308 */ /* 0x0003220000000800 */
[----:B------:R-:W-:Y:S01]  /*7d10*/  FFMA.RM R109, R103, R169, 12582913 ;  /* 0x4b400001676d7423 */ /* 0x000fe200000040a9 */
[----:B--2---:R-:W-:Y:S03]  /*7d20*/  SHF.L.U32 R101, R139, 0x17, RZ ;  /* 0x000000178b657819 */ /* 0x004fe600000006ff */
[----:B------:R-:W-:Y:S04]  /*7d30*/  FADD R103, R109, -12583039 ;  /* 0xcb40007f6d677421 */ /* 0x000fe80000000000 */
[C---:B------:R-:W-:Y:S04]  /*7d40*/  FFMA R103, R40.reuse, -1.4426950216293334961, -R103 ;  /* 0xbfb8aa3b28677823 */ /* 0x040fe80000000867 */
[----:B------:R-:W-:Y:S01]  /*7d50*/  FFMA R103, R40, -1.925963033500011079e-08, R103 ;  /* 0xb2a5706028677823 */ /* 0x000fe20000000067 */
[C---:B------:R-:W-:Y:S03]  /*7d60*/  FFMA.SAT R104, R41.reuse, -R177, 0.5 ;  /* 0x3f00000029687423 */ /* 0x040fe600000028b1 */
        /* <DEDUP_REMOVED lines=16> */
[----:B------:R-:W2:Y:S01]  /*7e70*/  MUFU.EX2 R220, R2 ;  /* 0x0000000200dc7308 */ /* 0x000ea20000000800 */
[----:B------:R-:W-:Y:S01]  /*7e80*/  FFMA.RM R110, R3, R169, 12582913 ;  /* 0x4b400001036e7423 */ /* 0x000fe200000040a9 */
[----:B-1----:R-:W-:Y:S03]  /*7e90*/  SHF.L.U32 R104, R136, 0x17, RZ ;  /* 0x0000001788687819 */ /* 0x002fe600000006ff */
[----:B------:R-:W-:Y:S04]  /*7ea0*/  FADD R3, R110, -12583039 ;  /* 0xcb40007f6e037421 */ /* 0x000fe80000000000 */
[C---:B------:R-:W-:Y:S04]  /*7eb0*/  FFMA R3, R47.reuse, -1.4426950216293334961, -R3 ;  /* 0xbfb8aa3b2f037823 */ /* 0x040fe80000000803 */
[----:B------:R-:W-:Y:S01]  /*7ec0*/  FFMA R3, R47, -1.925963033500011079e-08, R3 ;  /* 0xb2a570602f037823 */ /* 0x000fe20000000003 */
[----:B------:R-:W-:Y:S04]  /*7ed0*/  FFMA.SAT R64, R44, -R177, 0.5 ;  /* 0x3f0000002c407423 */ /* 0x000fe800000028b1 */
[----:B------:R-:W-:Y:S04]  /*7ee0*/  FFMA.RM R111, R64, R169, 12582913 ;  /* 0x4b400001406f7423 */ /* 0x000fe800000040a9 */
        /* <DEDUP_REMOVED lines=8> */
[----:B------:R-:W-:Y:S03]  /*7f70*/  FFMA.SAT R66, R46, -R177, 0.5 ;  /* 0x3f0000002e427423 */ /* 0x000fe600000028b1 */
[----:B------:R1:W-:Y:S01]  /*7f80*/  MUFU.EX2 R166, R65 ;  /* 0x0000004100a67308 */ /* 0x0003e20000000800 */
[----:B------:R-:W-:Y:S04]  /*7f90*/  FFMA.RM R114, R66, R169, 12582913 ;  /* 0x4b40000142727423 */ /* 0x000fe800000040a9 */
[----:B------:R-:W-:Y:S04]  /*7fa0*/  FADD R66, R114, -12583039 ;  /* 0xcb40007f72427421 */ /* 0x000fe80000000000 */
[C---:B------:R-:W-:Y:S04]  /*7fb0*/  FFMA R66, R46.reuse, -1.4426950216293334961, -R66 ;  /* 0xbfb8aa3b2e427823 */ /* 0x040fe80000000842 */
[----:B------:R-:W-:Y:S01]  /*7fc0*/  FFMA R66, R46, -1.925963033500011079e-08, R66 ;  /* 0xb2a570602e427823 */ /* 0x000fe20000000042 */
[----:B------:R-:W-:Y:S01]  /*7fd0*/  FFMA.SAT R68, R51, -R177, 0.5 ;  /* 0x3f00000033447423 */ /* 0x000fe200000028b1 */
[----:B-1----:R-:W-:Y:S03]  /*7fe0*/  @!P1 IADD3 R65, PT, PT, R170, 0x1, RZ ;  /* 0x00000001aa419810 */ /* 0x002fe60007ffe0ff */
[----:B------:R-:W-:Y:S01]  /*7ff0*/  FFMA.RM R117, R68, R169, 12582913 ;  /* 0x4b40000144757423 */ /* 0x000fe200000040a9 */
[----:B------:R-:W-:Y:S03]  /*8000*/  @!P1 ISETP.NE.AND P0, PT, R65, 0x2, PT ;  /* 0x000000024100980c */ /* 0x000fe60003f05270 */
[C---:B------:R-:W-:Y:S01]  /*8010*/  FADD R68, R117.reuse, -12583039 ;  /* 0xcb40007f75447421 */ /* 0x040fe20000000000 */
[----:B------:R-:W-:Y:S02]  /*8020*/  SHF.L.U32 R117, R117, 0x17, RZ ;  /* 0x0000001775757819 */ /* 0x000fe400000006ff */
[----:B------:R-:W-:Y:S01]  /*8030*/  @!P1 SEL R170, R65, RZ, P0 ;  /* 0x000000ff41aa9207 */ /* 0x000fe20000000000 */
[C---:B------:R-:W-:Y:S01]  /*8040*/  FFMA R68, R51.reuse, -1.4426950216293334961, -R68 ;  /* 0xbfb8aa3b33447823 */ /* 0x040fe20000000844 */
[----:B------:R-:W-:Y:S03]  /*8050*/  @!P1 SEL R65, RZ, 0x1, P0 ;  /* 0x00000001ff419807 */ /* 0x000fe60000000000 */
[----:B------:R-:W-:Y:S01]  /*8060*/  FFMA R68, R51, -1.925963033500011079e-08, R68 ;  /* 0xb2a5706033447823 */ /* 0x000fe20000000044 */
[----:B------:R-:W-:Y:S01]  /*8070*/  FFMA.SAT R69, R48, -R177, 0.5 ;  /* 0x3f00000030457423 */ /* 0x000fe200000028b1 */
[----:B---3--:R-:W-:Y:S03]  /*8080*/  @!P1 LOP3.LUT R85, R85, R65, RZ, 0x3c, !PT ;  /* 0x0000004155559212 */ /* 0x008fe600078e3cff */
[----:B------:R-:W-:Y:S02]  /*8090*/  FFMA.RM R116, R69, R169, 12582913 ;  /* 0x4b40000145747423 */ /* 0x000fe400000040a9 */
[----:B------:R1:W-:Y:S02]  /*80a0*/  @!P1 STL [R1+0x1c], R85 ;  /* 0x00001c5501009387 */ /* 0x0003e40000100800 */
[C---:B------:R-:W-:Y:S01]  /*80b0*/  FADD R69, R116.reuse, -12583039 ;  /* 0xcb40007f74457421 */ /* 0x040fe20000000000 */
[----:B------:R-:W-:Y:S03]  /*80c0*/  SHF.L.U32 R116, R116, 0x17, RZ ;  /* 0x0000001774747819 */ /* 0x000fe600000006ff */
[C---:B------:R-:W-:Y:S04]  /*80d0*/  FFMA R69, R48.reuse, -1.4426950216293334961, -R69 ;  /* 0xbfb8aa3b30457823 */ /* 0x040fe80000000845 */
[----:B------:R-:W-:Y:S01]  /*80e0*/  FFMA R69, R48, -1.925963033500011079e-08, R69 ;  /* 0xb2a5706030457823 */ /* 0x000fe20000000045 */
[----:B------:R-:W-:Y:S04]  /*80f0*/  FFMA.SAT R70, R49, -R177, 0.5 ;  /* 0x3f00000031467423 */ /* 0x000fe800000028b1 */
[----:B------:R-:W-:Y:S04]  /*8100*/  FFMA.RM R115, R70, R169, 12582913 ;  /* 0x4b40000146737423 */ /* 0x000fe800000040a9 */
[----:B------:R-:W-:Y:S04]  /*8110*/  FADD R70, R115, -12583039 ;  /* 0xcb40007f73467421 */ /* 0x000fe80000000000 */
[C---:B------:R-:W-:Y:S01]  /*8120*/  FFMA R70, R49.reuse, -1.4426950216293334961, -R70 ;  /* 0xbfb8aa3b31467823 */ /* 0x040fe20000000846 */
[----:B-1----:R-:W-:Y:S03]  /*8130*/  SHF.L.U32 R85, R160, 0x17, RZ ;  /* 0x00000017a0557819 */ /* 0x002fe600000006ff */
[----:B------:R-:W-:Y:S01]  /*8140*/  FFMA R70, R49, -1.925963033500011079e-08, R70 ;  /* 0xb2a5706031467823 */ /* 0x000fe20000000046 */
[----:B------:R-:W-:Y:S03]  /*8150*/  FFMA.SAT R71, R50, -R177, 0.5 ;  /* 0x3f00000032477423 */ /* 0x000fe600000028b1 */
[----:B------:R-:W-:Y:S01]  /*8160*/  MUFU.EX2 R160, R70 ;  /* 0x0000004600a07308 */ /* 0x000fe20000000800 */
[----:B------:R-:W-:Y:S04]  /*8170*/  FFMA.RM R128, R71, R169, 12582913 ;  /* 0x4b40000147807423 */ /* 0x000fe800000040a9 */
[C---:B------:R-:W-:Y:S01]  /*8180*/  FADD R71, R128.reuse, -12583039 ;  /* 0xcb40007f80477421 */ /* 0x040fe20000000000 */
[----:B------:R-:W-:Y:S03]  /*8190*/  SHF.L.U32 R128, R128, 0x17, RZ ;  /* 0x0000001780807819 */ /* 0x000fe600000006ff */
[C---:B------:R-:W-:Y:S04]  /*81a0*/  FFMA R71, R50.reuse, -1.4426950216293334961, -R71 ;  /* 0xbfb8aa3b32477823 */ /* 0x040fe80000000847 */
[----:B------:R-:W-:Y:S01]  /*81b0*/  FFMA R71, R50, -1.925963033500011079e-08, R71 ;  /* 0xb2a5706032477823 */ /* 0x000fe20000000047 */
[C---:B------:R-:W-:Y:S03]  /*81c0*/  FFMA.SAT R72, R55.reuse, -R177, 0.5 ;  /* 0x3f00000037487423 */ /* 0x040fe600000028b1 */
        /* <DEDUP_REMOVED lines=16> */
[----:B------:R-:W-:Y:S04]  /*82d0*/  FADD R74, R118, -12583039 ;  /* 0xcb40007f764a7421 */ /* 0x000fe80000000000 */
[C---:B------:R-:W-:Y:S04]  /*82e0*/  FFMA R74, R53.reuse, -1.4426950216293334961, -R74 ;  /* 0xbfb8aa3b354a7823 */ /* 0x040fe8000000084a */
        /* <DEDUP_REMOVED lines=28> */
[C---:B------:R-:W-:Y:S04]  /*84b0*/  FFMA.SAT R79, R58.reuse, -R177, 0.5 ;  /* 0x3f0000003a4f7423 */ /* 0x040fe800000028b1 */
        /* <DEDUP_REMOVED lines=11> */
[C---:B------:R-:W-:Y:S01]  /*8570*/  FADD R81, R124.reuse, -12583039 ;  /* 0xcb40007f7c517421 */ /* 0x040fe20000000000 */
[----:B------:R-:W-:Y:S03]  /*8580*/  SHF.L.U32 R124, R124, 0x17, RZ ;  /* 0x000000177c7c7819 */ /* 0x000fe600000006ff */
[C---:B------:R-:W-:Y:S04]  /*8590*/  FFMA R81, R60.reuse, -1.4426950216293334961, -R81 ;  /* 0xbfb8aa3b3c517823 */ /* 0x040fe80000000851 */
[----:B------:R-:W-:Y:S01]  /*85a0*/  FFMA R81, R60, -1.925963033500011079e-08, R81 ;  /* 0xb2a570603c517823 */ /* 0x000fe20000000051 */
[C---:B------:R-:W-:Y:S04]  /*85b0*/  FFMA.SAT R82, R61.reuse, -R177, 0.5 ;  /* 0x3f0000003d527423 */ /* 0x040fe800000028b1 */
        /* <DEDUP_REMOVED lines=9> */
[----:B------:R-:W-:Y:S02]  /*8650*/  FFMA.SAT R2, R67, -R177, 0.5 ;  /* 0x3f00000043027423 */ /* 0x000fe400000028b1 */
[----:B------:R1:W3:Y:S02]  /*8660*/  MUFU.EX2 R177, R3 ;  /* 0x0000000300b17308 */ /* 0x0002e40000000800 */
[----:B------:R-:W-:Y:S04]  /*8670*/  FFMA.RM R169, R2, R169, 12582913 ;  /* 0x4b40000102a97423 */ /* 0x000fe800000040a9 */
[----:B------:R-:W-:Y:S04]  /*8680*/  FADD R2, R169, -12583039 ;  /* 0xcb40007fa9027421 */ /* 0x000fe80000000000 */
[C---:B------:R-:W-:Y:S04]  /*8690*/  FFMA R2, R67.reuse, -1.4426950216293334961, -R2 ;  /* 0xbfb8aa3b43027823 */ /* 0x040fe80000000802 */
[----:B------:R-:W-:Y:S01]  /*86a0*/  FFMA R2, R67, -1.925963033500011079e-08, R2 ;  /* 0xb2a5706043027823 */ /* 0x000fe20000000002 */
[----:B-1----:R-:W-:Y:S02]  /*86b0*/  SHF.L.U32 R3, R168, 0x17, RZ ;  /* 0x00000017a8037819 */ /* 0x002fe400000006ff */
[----:B------:R1:W3:Y:S03]  /*86c0*/  MUFU.EX2 R168, R64 ;  /* 0x0000004000a87308 */ /* 0x0002e60000000800 */
[----:B------:R-:W-:Y:S07]  /*86d0*/  FFMA R3, R178, R3, 1 ;  /* 0x3f800000b2037423 */ /* 0x000fee0000000003 */
[----:B------:R5:W-:Y:S01]  /*86e0*/  MUFU.EX2 R178, R68 ;  /* 0x0000004400b27308 */ /* 0x000be20000000800 */
[----:B------:R-:W-:Y:S02]  /*86f0*/  IADD3 R65, PT, PT, R3, 0x1800000, RZ ;  /* 0x0180000003417810 */ /* 0x000fe40007ffe0ff */
[----:B-1----:R-:W-:Y:S07]  /*8700*/  SHF.L.U32 R64, R167, 0x17, RZ ;  /* 0x00000017a7407819 */ /* 0x002fee00000006ff */
[----:B------:R1:W3:Y:S01]  /*8710*/  MUFU.EX2 R167, R66 ;  /* 0x0000004200a77308 */ /* 0x0002e20000000800 */
[----:B------:R-:W-:Y:S01]  /*8720*/  FFMA R64, R179, R64, 1 ;  /* 0x3f800000b3407423 */ /* 0x000fe20000000040 */
[----:B------:R-:W-:Y:S01]  /*8730*/  FFMA R84, R180, R84, 1 ;  /* 0x3f800000b4547423 */ /* 0x000fe20000000054 */
[----:B-----5:R-:W-:Y:S02]  /*8740*/  SHF.L.U32 R68, R163, 0x17, RZ ;  /* 0x00000017a3447819 */ /* 0x020fe400000006ff */
[----:B-1----:R-:W-:Y:S02]  /*8750*/  LOP3.LUT R66, R65, 0x7f800000, RZ, 0xc0, !PT ;  /* 0x7f80000041427812 */ /* 0x002fe400078ec0ff */
[----:B------:R-:W-:Y:S03]  /*8760*/  SHF.L.U32 R65, R165, 0x17, RZ ;  /* 0x00000017a5417819 */ /* 0x000fe600000006ff */
[----:B------:R1:W5:Y:S01]  /*8770*/  MUFU.EX2 R165, R69 ;  /* 0x0000004500a57308 */ /* 0x0003620000000800 */
[----:B------:R-:W-:Y:S02]  /*8780*/  ISETP.GT.U32.AND P0, PT, R66, 0x1ffffff, PT ;  /* 0x01ffffff4200780c */ /* 0x000fe40003f04070 */
[----:B------:R-:W-:Y:S01]  /*8790*/  SHF.L.U32 R66, R164, 0x17, RZ ;  /* 0x00000017a4427819 */ /* 0x000fe200000006ff */
[----:B------:R-:W-:Y:S04]  /*87a0*/  FFMA R65, R181, R65, 1 ;  /* 0x3f800000b5417423 */ /* 0x000fe80000000041 */
[----:B------:R-:W-:Y:S01]  /*87b0*/  FFMA R66, R182, R66, 1 ;  /* 0x3f800000b6427423 */ /* 0x000fe20000000042 */
[----:B------:R-:W-:Y:S01]  /*87c0*/  FFMA R68, R183, R68, 1 ;  /* 0x3f800000b7447423 */ /* 0x000fe20000000044 */
[----:B-1----:R-:W-:Y:S05]  /*87d0*/  SHF.L.U32 R69, R162, 0x17, RZ ;  /* 0x00000017a2457819 */ /* 0x002fea00000006ff */
[----:B------:R-:W-:Y:S01]  /*87e0*/  FFMA R69, R184, R69, 1 ;  /* 0x3f800000b8457423 */ /* 0x000fe20000000045 */
[----:B------:R-:W-:Y:S01]  /*87f0*/  FFMA R70, R185, R85, 1 ;  /* 0x3f800000b9467423 */ /* 0x000fe20000000055 */
[----:B------:R-:W-:Y:S05]  /*8800*/  SHF.L.U32 R85, R161, 0x17, RZ ;  /* 0x00000017a1557819 */ /* 0x000fea00000006ff */
[----:B------:R-:W-:Y:S01]  /*8810*/  FFMA R71, R186, R85, 1 ;  /* 0x3f800000ba477423 */ /* 0x000fe20000000055 */
[----:B------:R-:W-:Y:S01]  /*8820*/  FFMA R85, R187, R86, 1 ;  /* 0x3f800000bb557423 */ /* 0x000fe20000000056 */
[----:B------:R-:W-:Y:S01]  /*8830*/  FFMA R86, R188, R87, 1 ;  /* 0x3f800000bc567423 */ /* 0x000fe20000000057 */
[----:B------:R-:W-:Y:S01]  /*8840*/  FFMA R87, R189, R88, 1 ;  /* 0x3f800000bd577423 */ /* 0x000fe20000000058 */
[----:B------:R-:W-:Y:S01]  /*8850*/  SHF.L.U32 R88, R155, 0x17, RZ ;  /* 0x000000179b587819 */ /* 0x000fe200000006ff */
[----:B------:R-:W-:Y:S04]  /*8860*/  FFMA R72, R190, R89, 1 ;  /* 0x3f800000be487423 */ /* 0x000fe80000000059 */
[----:B------:R-:W-:Y:S01]  /*8870*/  FFMA R88, R191, R88, 1 ;  /* 0x3f800000bf587423 */ /* 0x000fe20000000058 */
[----:B------:R-:W-:Y:S01]  /*8880*/  FFMA R89, R192, R90, 1 ;  /* 0x3f800000c0597423 */ /* 0x000fe2000000005a */
[----:B------:R-:W-:Y:S01]  /*8890*/  FFMA R90, R193, R91, 1 ;  /* 0x3f800000c15a7423 */ /* 0x000fe2000000005b */
[----:B------:R-:W-:Y:S01]  /*88a0*/  FFMA R73, R194, R92, 1 ;  /* 0x3f800000c2497423 */ /* 0x000fe2000000005c */
[----:B------:R-:W-:Y:S01]  /*88b0*/  SHF.L.U32 R92, R149, 0x17, RZ ;  /* 0x00000017955c7819 */ /* 0x000fe200000006ff */
[----:B------:R-:W-:Y:S01]  /*88c0*/  FFMA R91, R195, R93, 1 ;  /* 0x3f800000c35b7423 */ /* 0x000fe2000000005d */
[----:B------:R-:W-:Y:S03]  /*88d0*/  SHF.L.U32 R93, R148, 0x17, RZ ;  /* 0x00000017945d7819 */ /* 0x000fe600000006ff */
[----:B------:R-:W-:Y:S02]  /*88e0*/  FFMA R92, R196, R92, 1 ;  /* 0x3f800000c45c7423 */ /* 0x000fe4000000005c */
[----:B------:R-:W-:Y:S01]  /*88f0*/  FFMA R74, R197, R93, 1 ;  /* 0x3f800000c54a7423 */ /* 0x000fe2000000005d */
        /* <DEDUP_REMOVED lines=13> */
[----:B------:R-:W-:Y:S01]  /*89d0*/  FFMA R102, R209, R104, 1 ;  /* 0x3f800000d1667423 */ /* 0x000fe20000000068 */
[----:B------:R-:W-:Y:S02]  /*89e0*/  SHF.L.U32 R104, R134, 0x17, RZ ;  /* 0x0000001786687819 */ /* 0x000fe400000006ff */
[----:B------:R1:W5:Y:S01]  /*89f0*/  MUFU.EX2 R134, R78 ;  /* 0x0000004e00867308 */ /* 0x0003620000000800 */
[----:B------:R-:W-:Y:S05]  /*8a00*/  SHF.L.U32 R103, R135, 0x17, RZ ;  /* 0x0000001787677819 */ /* 0x000fea00000006ff */
[----:B------:R-:W-:Y:S04]  /*8a10*/  FFMA R103, R210, R103, 1 ;  /* 0x3f800000d2677423 */ /* 0x000fe80000000067 */
[----:B------:R2:W5:Y:S01]  /*8a20*/  MUFU.EX2 R135, R79 ;  /* 0x0000004f00877308 */ /* 0x0005620000000800 */
[----:B-1----:R-:W-:Y:S01]  /*8a30*/  FFMA R78, R211, R104, 1 ;  /* 0x3f800000d34e7423 */ /* 0x002fe20000000068 */
[----:B----4-:R-:W-:Y:S01]  /*8a40*/  FFMA R104, R212, R133, 1 ;  /* 0x3f800000d4687423 */ /* 0x010fe20000000085 */
[----:B------:R-:W-:Y:S01]  /*8a50*/  FFMA R106, R213, R106, 1 ;  /* 0x3f800000d56a7423 */ /* 0x000fe2000000006a */
[----:B------:R-:W-:Y:S01]  /*8a60*/  SHF.L.U32 R133, R107, 0x17, RZ ;  /* 0x000000176b857819 */ /* 0x000fe200000006ff */
[----:B--2---:R-:W-:Y:S01]  /*8a70*/  FFMA R79, R214, R132, 1 ;  /* 0x3f800000d64f7423 */ /* 0x004fe20000000084 */
[----:B------:R-:W-:Y:S04]  /*8a80*/  FFMA R107, R215, R131, 1 ;  /* 0x3f800000d76b7423 */ /* 0x000fe80000000083 */
[----:B------:R1:W2:Y:S01]  /*8a90*/  MUFU.EX2 R132, R80 ;  /* 0x0000005000847308 */ /* 0x0002a20000000800 */
[----:B------:R-:W-:Y:S01]  /*8aa0*/  SHF.L.U32 R131, R109, 0x17, RZ ;  /* 0x000000176d837819 */ /* 0x000fe200000006ff */
[----:B------:R-:W-:Y:S01]  /*8ab0*/  FFMA R108, R216, R108, 1 ;  /* 0x3f800000d86c7423 */ /* 0x000fe2000000006c */
[----:B------:R-:W-:Y:S07]  /*8ac0*/  FFMA R109, R217, R133, 1 ;  /* 0x3f800000d96d7423 */ /* 0x000fee0000000085 */
[----:B------:R-:W-:Y:S01]  /*8ad0*/  MUFU.EX2 R133, R83 ;  /* 0x0000005300857308 */ /* 0x000fe20000000800 */
[----:B-1----:R-:W-:Y:S01]  /*8ae0*/  FFMA R80, R218, R131, 1 ;  /* 0x3f800000da507423 */ /* 0x002fe20000000083 */
[----:B------:R-:W-:Y:S01]  /*8af0*/  SHF.L.U32 R131, R110, 0x17, RZ ;  /* 0x000000176e837819 */ /* 0x000fe200000006ff */
[----:B------:R-:W-:Y:S01]  /*8b00*/  FFMA R110, R219, R130, 1 ;  /* 0x3f800000db6e7423 */ /* 0x000fe20000000082 */
[----:B------:R-:W-:Y:S01]  /*8b10*/  SHF.L.U32 R130, R111, 0x17, RZ ;  /* 0x000000176f827819 */ /* 0x000fe200000006ff */
[----:B------:R-:W-:Y:S01]  /*8b20*/  FFMA R111, R220, R129, 1 ;  /* 0x3f800000dc6f7423 */ /* 0x000fe20000000081 */
[----:B------:R-:W-:Y:S01]  /*8b30*/  SHF.L.U32 R129, R113, 0x17, RZ ;  /* 0x0000001771817819 */ /* 0x000fe200000006ff */
[----:B---3--:R-:W-:Y:S03]  /*8b40*/  FFMA R113, R177, R131, 1 ;  /* 0x3f800000b1717423 */ /* 0x008fe60000000083 */
[----:B------:R1:W3:Y:S02]  /*8b50*/  MUFU.EX2 R131, R81 ;  /* 0x0000005100837308 */ /* 0x0002e40000000800 */
[----:B-1----:R-:W-:Y:S01]  /*8b60*/  FFMA R81, R168, R130, 1 ;  /* 0x3f800000a8517423 */ /* 0x002fe20000000082 */
[----:B------:R-:W-:Y:S01]  /*8b70*/  SHF.L.U32 R130, R114, 0x17, RZ ;  /* 0x0000001772827819 */ /* 0x000fe200000006ff */
[----:B------:R-:W-:Y:S01]  /*8b80*/  FFMA R114, R166, R129, 1 ;  /* 0x3f800000a6727423 */ /* 0x000fe20000000081 */
[----:B------:R-:W-:Y:S03]  /*8b90*/  SHF.L.U32 R129, R115, 0x17, RZ ;  /* 0x0000001773817819 */ /* 0x000fe600000006ff */
[----:B------:R-:W-:Y:S02]  /*8ba0*/  FFMA R115, R167, R130, 1 ;  /* 0x3f800000a7737423 */ /* 0x000fe40000000082 */
[----:B------:R1:W4:Y:S02]  /*8bb0*/  MUFU.EX2 R130, R82 ;  /* 0x0000005200827308 */ /* 0x0003240000000800 */
[----:B-1----:R-:W-:Y:S01]  /*8bc0*/  FFMA R82, R178, R117, 1 ;  /* 0x3f800000b2527423 */ /* 0x002fe20000000075 */
[----:B-----5:R-:W-:Y:S01]  /*8bd0*/  FFMA R116, R165, R116, 1 ;  /* 0x3f800000a5747423 */ /* 0x020fe20000000074 */
[----:B------:R-:W-:Y:S01]  /*8be0*/  FFMA R117, R160, R129, 1 ;  /* 0x3f800000a0757423 */ /* 0x000fe20000000081 */
[----:B------:R-:W-:Y:S01]  /*8bf0*/  SHF.L.U32 R129, R118, 0x17, RZ ;  /* 0x0000001776817819 */ /* 0x000fe200000006ff */
[----:B------:R-:W-:Y:S01]  /*8c00*/  FFMA R83, R157, R128, 1 ;  /* 0x3f8000009d537423 */ /* 0x000fe20000000080 */
[----:B------:R-:W-:Y:S01]  /*8c10*/  FFMA R118, R154, R120, 1 ;  /* 0x3f8000009a767423 */ /* 0x000fe20000000078 */
[----:B------:R-:W-:Y:S01]  /*8c20*/  FFMA R119, R150, R119, 1 ;  /* 0x3f80000096777423 */ /* 0x000fe20000000077 */
[----:B------:R-:W-:Y:S01]  /*8c30*/  SHF.L.U32 R128, R121, 0x17, RZ ;  /* 0x0000001779807819 */ /* 0x000fe200000006ff */
[----:B------:R-:W-:Y:S01]  /*8c40*/  FFMA R120, R145, R129, 1 ;  /* 0x3f80000091787423 */ /* 0x000fe20000000081 */
[----:B------:R-:W-:Y:S01]  /*8c50*/  FFMA R121, R142, R126, 1 ;  /* 0x3f8000008e797423 */ /* 0x000fe2000000007e */
[----:B------:R1:W5:Y:S02]  /*8c60*/  MUFU.EX2 R129, R2 ;  /* 0x0000000200817308 */ /* 0x0003640000000800 */
[----:B-1----:R-:W-:Y:S01]  /*8c70*/  SHF.L.U32 R2, R122, 0x17, RZ ;  /* 0x000000177a027819 */ /* 0x002fe200000006ff */
[----:B------:R-:W-:Y:S01]  /*8c80*/  FFMA R122, R139, R125, 1 ;  /* 0x3f8000008b7a7423 */ /* 0x000fe2000000007d */
[----:B------:R-:W-:Y:S03]  /*8c90*/  FFMA R123, R136, R123, 1 ;  /* 0x3f800000887b7423 */ /* 0x000fe6000000007b */
[----:B------:R-:W-:Y:S01]  /*8ca0*/  FFMA R125, R134, R2, 1 ;  /* 0x3f800000867d7423 */ /* 0x000fe20000000002 */
[----:B------:R-:W-:Y:S01]  /*8cb0*/  SHF.L.U32 R2, R127, 0x17, RZ ;  /* 0x000000177f027819 */ /* 0x000fe200000006ff */
[----:B------:R-:W-:Y:S01]  /*8cc0*/  FFMA R126, R135, R128, 1 ;  /* 0x3f800000877e7423 */ /* 0x000fe20000000080 */
[----:B------:R-:W-:Y:S02]  /*8cd0*/  SHF.L.U32 R127, R112, 0x17, RZ ;  /* 0x00000017707f7819 */ /* 0x000fe400000006ff */
[----:B------:R-:W-:Y:S01]  /*8ce0*/  SHF.L.U32 R128, R97, 0x17, RZ ;  /* 0x0000001761807819 */ /* 0x000fe200000006ff */
[----:B--2---:R-:W-:Y:S01]  /*8cf0*/  FFMA R97, R132, R2, 1 ;  /* 0x3f80000084617423 */ /* 0x004fe20000000002 */
[----:B------:R-:W-:Y:S01]  /*8d00*/  SHF.L.U32 R134, R169, 0x17, RZ ;  /* 0x00000017a9867819 */ /* 0x000fe200000006ff */
[----:B---3--:R-:W-:Y:S01]  /*8d10*/  FFMA R112, R131, R124, 1 ;  /* 0x3f80000083707423 */ /* 0x008fe2000000007c */
[----:B----4-:R-:W-:Y:S01]  /*8d20*/  FFMA R124, R130, R127, 1 ;  /* 0x3f800000827c7423 */ /* 0x010fe2000000007f */
[----:B------:R-:W-:Y:S02]  /*8d30*/  FFMA R127, R133, R128, 1 ;  /* 0x3f800000857f7423 */ /* 0x000fe40000000080 */
[----:B-----5:R-:W-:Y:S01]  /*8d40*/  FFMA R128, R129, R134, 1 ;  /* 0x3f80000081807423 */ /* 0x020fe20000000086 */
[----:B------:R-:W-:Y:S06]  /*8d50*/  @P0 BRA `(.L_x_100) ;  /* 0x0000000000100947 */ /* 0x000fec0003800000 */
[----:B------:R-:W-:Y:S02]  /*8d60*/  MOV R2, 0x8d80 ;  /* 0x00008d8000027802 */ /* 0x000fe40000000f00 */
[----:B------:R-:W-:Y:S05]  /*8d70*/  CALL.REL.NOINC `($__internal_3_$__cuda_sm20_rcp_rn_f32_slowpath) ;  /* 0x0000005800207944 */ /* 0x000fea0003c00000 */
[----:B------:R-:W-:Y:S01]  /*8d80*/  MOV R129, R130 ;  /* 0x0000008200817202 */ /* 0x000fe20000000f00 */
[----:B------:R-:W-:Y:S05]  /*8d90*/  BRA `(.L_x_101) ;  /* 0x0000000000107947 */ /* 0x000fea0003800000 */
.L_x_100:
[----:B------:R-:W1:Y:S02]  /*8da0*/  MUFU.RCP R2, R3 ;  /* 0x0000000300027308 */ /* 0x000e640000001000 */
[----:B-1----:R-:W-:Y:S04]  /*8db0*/  FFMA R3, R3, R2, -1 ;  /* 0xbf80000003037423 */ /* 0x002fe80000000002 */
[----:B------:R-:W-:Y:S04]  /*8dc0*/  FADD.FTZ R3, -R3, -RZ ;  /* 0x800000ff03037221 */ /* 0x000fe80000010100 */
[----:B------:R-:W-:Y:S07]  /*8dd0*/  FFMA R129, R2, R3, R2 ;  /* 0x0000000302817223 */ /* 0x000fee0000000002 */
.L_x_101:
[----:B------:R-:W-:Y:S05]  /*8de0*/  BSYNC.RECONVERGENT B1 ;  /* 0x0000000000017941 */ /* 0x000fea0003800200 */
.L_x_99:
[----:B------:R-:W-:Y:S01]  /*8df0*/  VIADD R2, R64, 0x1800000 ;  /* 0x0180000040027836 */ /* 0x000fe20000000000 */
[----:B------:R-:W-:Y:S04]  /*8e00*/  BSSY.RECONVERGENT B1, `(.L_x_102) ;  /* 0x000000e000017945 */ /* 0x000fe80003800200 */
[----:B------:R-:W-:Y:S04]  /*8e10*/  LOP3.LUT R2, R2, 0x7f800000, RZ, 0xc0, !PT ;  /* 0x7f80000002027812 */ /* 0x000fe800078ec0ff */
[----:B------:R-:W-:Y:S11]  /*8e20*/  ISETP.GT.U32.AND P0, PT, R2, 0x1ffffff, PT ;  /* 0x01ffffff0200780c */ /* 0x000ff60003f04070 */
[----:B------:R-:W-:Y:S02]  /*8e30*/  @!UPT UIADD3 URZ, UPT, UPT, URZ, URZ, URZ ;  /* 0x000000fffffff290 */ /* 0x000fe4000fffe0ff */
[----:B------:R-:W-:Y:S05]  /*8e40*/  @P0 BRA `(.L_x_103) ;  /* 0x0000000000140947 */ /* 0x000fea0003800000 */
[----:B------:R-:W-:Y:S02]  /*8e50*/  MOV R3, R64 ;  /* 0x0000004000037202 */ /* 0x000fe40000000f00 */
[----:B------:R-:W-:Y:S02]  /*8e60*/  MOV R2, 0x8e80 ;  /* 0x00008e8000027802 */ /* 0x000fe40000000f00 */
[----:B------:R-:W-:Y:S05]  /*8e70*/  CALL.REL.NOINC `($__internal_3_$__cuda_sm20_rcp_rn_f32_slowpath) ;  /* 0x0000005400e07944 */ /* 0x000fea0003c00000 */
[----:B------:R-:W-:Y:S01]  /*8e80*/  MOV R64, R130 ;  /* 0x0000008200407202 */ /* 0x000fe20000000f00 */
[----:B------:R-:W-:Y:S05]  /*8e90*/  BRA `(.L_x_104) ;  /* 0x0000000000107947 */ /* 0x000fea0003800000 */
.L_x_103:
[----:B------:R-:W1:Y:S02]  /*8ea0*/  MUFU.RCP R2, R64 ;  /* 0x0000004000027308 */ /* 0x000e640000001000 */
[----:B-1----:R-:W-:Y:S04]  /*8eb0*/  FFMA R3, R64, R2, -1 ;  /* 0xbf80000040037423 */ /* 0x002fe80000000002 */
[----:B------:R-:W-:Y:S04]  /*8ec0*/  FADD.FTZ R3, -R3, -RZ ;  /* 0x800000ff03037221 */ /* 0x000fe80000010100 */
[----:B------:R-:W-:Y:S07]  /*8ed0*/  FFMA R64, R2, R3, R2 ;  /* 0x0000000302407223 */ /* 0x000fee0000000002 */
.L_x_104:
[----:B------:R-:W-:Y:S05]  /*8ee0*/  BSYNC.RECONVERGENT B1 ;  /* 0x0000000000017941 */ /* 0x000fea0003800200 */
.L_x_102:
        /* <DEDUP_REMOVED lines=11> */
.L_x_106:
[----:B------:R-:W1:Y:S02]  /*8fa0*/  MUFU.RCP R2, R84 ;  /* 0x0000005400027308 */ /* 0x000e640000001000 */
[----:B-1----:R-:W-:Y:S04]  /*8fb0*/  FFMA R3, R84, R2, -1 ;  /* 0xbf80000054037423 */ /* 0x002fe80000000002 */
[----:B------:R-:W-:Y:S04]  /*8fc0*/  FADD.FTZ R3, -R3, -RZ ;  /* 0x800000ff03037221 */ /* 0x000fe80000010100 */
[----:B------:R-:W-:Y:S07]  /*8fd0*/  FFMA R84, R2, R3, R2 ;  /* 0x0000000302547223 */ /* 0x000fee0000000002 */
.L_x_107:
[----:B------:R-:W-:Y:S05]  /*8fe0*/  BSYNC.RECONVERGENT B1 ;  /* 0x0000000000017941 */ /* 0x000fea0003800200 */
.L_x_105:
        /* <DEDUP_REMOVED lines=11> */
.L_x_109:
[----:B------:R-:W1:Y:S02]  /*90a0*/  MUFU.RCP R2, R65 ;  /* 0x0000004100027308 */ /* 0x000e640000001000 */
[----:B-1----:R-:W-:Y:S04]  /*90b0*/  FFMA R3, R65, R2, -1 ;  /* 0xbf80000041037423 */ /* 0x002fe80000000002 */
[----:B------:R-:W-:Y:S04]  /*90c0*/  FADD.FTZ R3, -R3, -RZ ;  /* 0x800000ff03037221 */ /* 0x000fe80000010100 */
[----:B------:R-:W-:Y:S07]  /*90d0*/  FFMA R65, R2, R3, R2 ;  /* 0x0000000302417223 */ /* 0x000fee0000000002 */
.L_x_110:
[----:B------:R-:W-:Y:S05]  /*90e0*/  BSYNC.RECONVERGENT B1 ;  /* 0x0000000000017941 */ /* 0x000fea0003800200 */
.L_x_108:
        /* <DEDUP_REMOVED lines=11> */
.L_x_112:
[----:B------:R-:W1:Y:S02]  /*91a0*/  MUFU.RCP R2, R66 ;  /* 0x0000004200027308 */ /* 0x000e640000001000 */
[----:B-1----:R-:W-:Y:S04]  /*91b0*/  FFMA R3, R66, R2, -1 ;  /* 0xbf80000042037423 */ /* 0x002fe80000000002 */
[----:B------:R-:W-:Y:S04]  /*91c0*/  FADD.FTZ R3, -R3, -RZ ;  /* 0x800000ff03037221 */ /* 0x000fe80000010100 */
[----:B------:R-:W-:Y:S07]  /*91d0*/  FFMA R66, R2, R3, R2 ;  /* 0x0000000302427223 */ /* 0x000fee0000000002 */
.L_x_113:
[----:B------:R-:W-:Y:S05]  /*91e0*/  BSYNC.RECONVERGENT B1 ;  /* 0x0000000000017941 */ /* 0x000fea0003800200 */
.L_x_111:
        /* <DEDUP_REMOVED lines=11> */
.L_x_115:
[----:B------:R-:W1:Y:S02]  /*92a0*/  MUFU.RCP R2, R68 ;  /* 0x0000004400027308 */ /* 0x000e640000001000 */
[----:B-1----:R-:W-:Y:S04]  /*92b0*/  FFMA R3, R68, R2, -1 ;  /* 0xbf80000044037423 */ /* 0x002fe80000000002 */
[----:B------:R-:W-:Y:S04]  /*92c0*/  FADD.FTZ R3, -R3, -RZ ;  /* 0x800000ff03037221 */ /* 0x000fe80000010100 */
[----:B------:R-:W-:Y:S07]  /*92d0*/  FFMA R68, R2, R3, R2 ;  /* 0x0000000302447223 */ /* 0x000fee0000000002 */
.L_x_116:
[----:B------:R-:W-:Y:S05]  /*92e0*/  BSYNC.RECONVERGENT B1 ;  /* 0x0000000000017941 */ /* 0x000fea0003800200 */
.L_x_114:
        /* <DEDUP_REMOVED lines=11> */
.L_x_118:
[----:B------:R-:W1:Y:S02]  /*93a0*/  MUFU.RCP R2, R69 ;  /* 0x0000004500027308 */ /* 0x000e640000001000 */
[----:B-1----:R-:W-:Y:S04]  /*93b0*/  FFMA R3, R69, R2, -1 ;  /* 0xbf80000045037423 */ /* 0x002fe80000000002 */
[----:B------:R-:W-:Y:S04]  /*93c0*/  FADD.FTZ R3, -R3, -RZ ;  /* 0x800000ff03037221 */ /* 0x000fe80000010100 */
[----:B------:R-:W-:Y:S07]  /*93d0*/  FFMA R69, R2, R3, R2 ;  /* 0x0000000302457223 */ /* 0x000fee0000000002 */
.L_x_119:
[----:B------:R-:W-:Y:S05]  /*93e0*/  BSYNC.RECONVERGENT B1 ;  /* 0x0000000000017941 */ /* 0x000fea0003800200 */
.L_x_117:
        /* <DEDUP_REMOVED lines=11> */
.L_x_121:
[----:B------:R-:W1:Y:S02]  /*94a0*/  MUFU.RCP R2, R70 ;  /* 0x0000004600027308 */ /* 0x000e640000001000 */
[----:B-1----:R-:W-:Y:S04]  /*94b0*/  FFMA R3, R70, R2, -1 ;  /* 0xbf80000046037423 */ /* 0x002fe80000000002 */
[----:B------:R-:W-:Y:S04]  /*94c0*/  FADD.FTZ R3, -R3, -RZ ;  /* 0x800000ff03037221 */ /* 0x000fe80000010100 */
[----:B------:R-:W-:Y:S07]  /*94d0*/  FFMA R70, R2, R3, R2 ;  /* 0x0000000302467223 */ /* 0x000fee0000000002 */
.L_x_122:
[----:B------:R-:W-:Y:S05]  /*94e0*/  BSYNC.RECONVERGENT B1 ;  /* 0x0000000000017941 */ /* 0x000fea0003800200 */
.L_x_120:
        /* <DEDUP_REMOVED lines=11> */
.L_x_124:
[----:B------:R-:W1:Y:S02]  /*95a0*/  MUFU.RCP R2, R71 ;  /* 0x0000004700027308 */ /* 0x000e640000001000 */
[----:B-1----:R-:W-:Y:S04]  /*95b0*/  FFMA R3, R71, R2, -1 ;  /* 0xbf80000047037423 */ /* 0x002fe80000000002 */
[----:B------:R-:W-:Y:S04]  /*95c0*/  FADD.FTZ R3, -R3, -RZ ;  /* 0x800000ff03037221 */ /* 0x000fe80000010100 */
[----:B------:R-:W-:Y:S07]  /*95d0*/  FFMA R71, R2, R3, R2 ;  /* 0x0000000302477223 */ /* 0x000fee0000000002 */
.L_x_125:
[----:B------:R-:W-:Y:S05]  /*95e0*/  BSYNC.RECONVERGENT B1 ;  /* 0x0000000000017941 */ /* 0x000fea0003800200 */
.L_x_123:
        /* <DEDUP_REMOVED lines=11> */
.L_x_127:
[----:B------:R-:W1:Y:S02]  /*96a0*/  MUFU.RCP R2, R85 ;  /* 0x0000005500027308 */ /* 0x000e640000001000 */
[----:B-1----:R-:W-:Y:S04]  /*96b0*/  FFMA R3, R85, R2, -1 ;  /* 0xbf80000055037423 */ /* 0x002fe80000000002 */
[----:B------:R-:W-:Y:S04]  /*96c0*/  FADD.FTZ R3, -R3, -RZ ;  /* 0x800000ff03037221 */ /* 0x000fe80000010100 */
[----:B------:R-:W-:Y:S07]  /*96d0*/  FFMA R85, R2, R3, R2 ;  /* 0x0000000302557223 */ /* 0x000fee0000000002 */
.L_x_128:
[----:B------:R-:W-:Y:S05]  /*96e0*/  BSYNC.RECONVERGENT B1 ;  /* 0x0000000000017941 */ /* 0x000fea0003800200 */
.L_x_126:
        /* <DEDUP_REMOVED lines=11> */
.L_x_130:
[----:B------:R-:W1:Y:S02]  /*97a0*/  MUFU.RCP R2, R86 ;  /* 0x0000005600027308 */ /* 0x000e640000001000 */
[----:B-1----:R-:W-:Y:S04]  /*97b0*/  FFMA R3, R86, R2, -1 ;  /* 0xbf80000056037423 */ /* 0x002fe80000000002 */
[----:B------:R-:W-:Y:S04]  /*97c0*/  FADD.FTZ R3, -R3, -RZ ;  /* 0x800000ff03037221 */ /* 0x000fe80000010100 */
[----:B------:R-:W-:Y:S07]  /*97d0*/  FFMA R86, R2, R3, R2 ;  /* 0x0000000302567223 */ /* 0x000fee0000000002 */
.L_x_131:
[----:B------:R-:W-:Y:S05]  /*97e0*/  BSYNC.RECONVERGENT B1 ;  /* 0x0000000000017941 */ /* 0x000fea0003800200 */
.L_x_129:
        /* <DEDUP_REMOVED lines=11> */
.L_x_133:
[----:B------:R-:W1:Y:S02]  /*98a0*/  MUFU.RCP R2, R87 ;  /* 0x0000005700027308 */ /* 0x000e640000001000 */
[----:B-1----:R-:W-:Y:S04]  /*98b0*/  FFMA R3, R87, R2, -1 ;  /* 0xbf80000057037423 */ /* 0x002fe80000000002 */
[----:B------:R-:W-:Y:S04]  /*98c0*/  FADD.FTZ R3, -R3, -RZ ;  /* 0x800000ff03037221 */ /* 0x000fe80000010100 */
[----:B------:R-:W-:Y:S07]  /*98d0*/  FFMA R87, R2, R3, R2 ;  /* 0x0000000302577223 */ /* 0x000fee0000000002 */
.L_x_134:
[----:B------:R-:W-:Y:S05]  /*98e0*/  BSYNC.RECONVERGENT B1 ;  /* 0x0000000000017941 */ /* 0x000fea0003800200 */
.L_x_132:
        /* <DEDUP_REMOVED lines=11> */
.L_x_136:
[----:B------:R-:W1:Y:S02]  /*99a0*/  MUFU.RCP R2, R72 ;  /* 0x0000004800027308 */ /* 0x000e640000001000 */
[----:B-1----:R-:W-:Y:S04]  /*99b0*/  FFMA R3, R72, R2, -1 ;  /* 0xbf80000048037423 */ /* 0x002fe80000000002 */
[----:B------:R-:W-:Y:S04]  /*99c0*/  FADD.FTZ R3, -R3, -RZ ;  /* 0x800000ff03037221 */ /* 0x000fe80000010100 */
[----:B------:R-:W-:Y:S07]  /*99d0*/  FFMA R72, R2, R3, R2 ;  /* 0x0000000302487223 */ /* 0x000fee0000000002 */
.L_x_137:
[----:B------:R-:W-:Y:S05]  /*99e0*/  BSYNC.RECONVERGENT B1 ;  /* 0x0000000000017941 */ /* 0x000fea0003800200 */
.L_x_135:
        /* <DEDUP_REMOVED lines=11> */
.L_x_139:
[----:B------:R-:W1:Y:S02]  /*9aa0*/  MUFU.RCP R2, R88 ;  /* 0x0000005800027308 */ /* 0x000e640000001000 */
[----:B-1----:R-:W-:Y:S04]  /*9ab0*/  FFMA R3, R88, R2, -1 ;  /* 0xbf80000058037423 */ /* 0x002fe80000000002 */
[----:B------:R-:W-:Y:S04]  /*9ac0*/  FADD.FTZ R3, -R3, -RZ ;  /* 0x800000ff03037221 */ /* 0x000fe80000010100 */
[----:B------:R-:W-:Y:S07]  /*9ad0*/  FFMA R88, R2, R3, R2 ;  /* 0x0000000302587223 */ /* 0x000fee0000000002 */
.L_x_140:
[----:B------:R-:W-:Y:S05]  /*9ae0*/  BSYNC.RECONVERGENT B1 ;  /* 0x0000000000017941 */ /* 0x000fea0003800200 */
.L_x_138:
        /* <DEDUP_REMOVED lines=11> */
.L_x_142:
[----:B------:R-:W1:Y:S02]  /*9ba0*/  MUFU.RCP R2, R89 ;  /* 0x0000005900027308 */ /* 0x000e640000001000 */
[----:B-1----:R-:W-:Y:S04]  /*9bb0*/  FFMA R3, R89, R2, -1 ;  /* 0xbf80000059037423 */ /* 0x002fe80000000002 */
[----:B------:R-:W-:Y:S04]  /*9bc0*/  FADD.FTZ R3, -R3, -RZ ;  /* 0x800000ff03037221 */ /* 0x000fe80000010100 */
[----:B------:R-:W-:Y:S07]  /*9bd0*/  FFMA R89, R2, R3, R2 ;  /* 0x0000000302597223 */ /* 0x000fee0000000002 */
.L_x_143:
[----:B------:R-:W-:Y:S05]  /*9be0*/  BSYNC.RECONVERGENT B1 ;  /* 0x0000000000017941 */ /* 0x000fea0003800200 */
.L_x_141:
        /* <DEDUP_REMOVED lines=11> */
.L_x_145:
[----:B------:R-:W1:Y:S02]  /*9ca0*/  MUFU.RCP R2, R90 ;  /* 0x0000005a00027308 */ /* 0x000e640000001000 */
[----:B-1----:R-:W-:Y:S04]  /*9cb0*/  FFMA R3, R90, R2, -1 ;  /* 0xbf8000005a037423 */ /* 0x002fe80000000002 */
[----:B------:R-:W-:Y:S04]  /*9cc0*/  FADD.FTZ R3, -R3, -RZ ;  /* 0x800000ff03037221 */ /* 0x000fe80000010100 */
[----:B------:R-:W-:Y:S07]  /*9cd0*/  FFMA R90, R2, R3, R2 ;  /* 0x00000003025a7223 */ /* 0x000fee0000000002 */
.L_x_146:
[----:B------:R-:W-:Y:S05]  /*9ce0*/  BSYNC.RECONVERGENT B1 ;  /* 0x0000000000017941 */ /* 0x000fea0003800200 */
.L_x_144:
        /* <DEDUP_REMOVED lines=11> */
.L_x_148:
[----:B------:R-:W1:Y:S02]  /*9da0*/  MUFU.RCP R2, R73 ;  /* 0x0000004900027308 */ /* 0x000e640000001000 */
[----:B-1----:R-:W-:Y:S04]  /*9db0*/  FFMA R3, R73, R2, -1 ;  /* 0xbf80000049037423 */ /* 0x002fe80000000002 */
[----:B------:R-:W-:Y:S04]  /*9dc0*/  FADD.FTZ R3, -R3, -RZ ;  /* 0x800000ff03037221 */ /* 0x000fe80000010100 */
[----:B------:R-:W-:Y:S07]  /*9dd0*/  FFMA R73, R2, R3, R2 ;  /* 0x0000000302497223 */ /* 0x000fee0000000002 */
.L_x_149:
[----:B------:R-:W-:Y:S05]  /*9de0*/  BSYNC.RECONVERGENT B1 ;  /* 0x0000000000017941 */ /* 0x000fea0003800200 */
.L_x_147:
        /* <DEDUP_REMOVED lines=11> */
.L_x_151:
[----:B------:R-:W1:Y:S02]  /*9ea0*/  MUFU.RCP R2, R91 ;  /* 0x0000005b00027308 */ /* 0x000e640000001000 */
[----:B-1----:R-:W-:Y:S04]  /*9eb0*/  FFMA R3, R91, R2, -1 ;  /* 0xbf8000005b037423 */ /* 0x002fe80000000002 */
[----:B------:R-:W-:Y:S04]  /*9ec0*/  FADD.FTZ R3, -R3, -RZ ;  /* 0x800000ff03037221 */ /* 0x000fe80000010100 */
[----:B------:R-:W-:Y:S07]  /*9ed0*/  FFMA R91, R2, R3, R2 ;  /* 0x00000003025b7223 */ /* 0x000fee0000000002 */
.L_x_152:
[----:B------:R-:W-:Y:S05]  /*9ee0*/  BSYNC.RECONVERGENT B1 ;  /* 0x0000000000017941 */ /* 0x000fea0003800200 */
.L_x_150:
        /* <DEDUP_REMOVED lines=11> */
.L_x_154:
[----:B------:R-:W1:Y:S02]  /*9fa0*/  MUFU.RCP R2, R92 ;  /* 0x0000005c00027308 */ /* 0x000e640000001000 */
[----:B-1----:R-:W-:Y:S04]  /*9fb0*/  FFMA R3, R92, R2, -1 ;  /* 0xbf8000005c037423 */ /* 0x002fe80000000002 */
[----:B------:R-:W-:Y:S04]  /*9fc0*/  FADD.FTZ R3, -R3, -RZ ;  /* 0x800000ff03037221 */ /* 0x000fe80000010100 */
[----:B------:R-:W-:Y:S07]  /*9fd0*/  FFMA R92, R2, R3, R2 ;  /* 0x00000003025c7223 */ /* 0x000fee0000000002 */
.L_x_155:
[----:B------:R-:W-:Y:S05]  /*9fe0*/  BSYNC.RECONVERGENT B1 ;  /* 0x0000000000017941 */ /* 0x000fea0003800200 */
.L_x_153:
        /* <DEDUP_REMOVED lines=11> */
.L_x_157:
[----:B------:R-:W1:Y:S02]  /*a0a0*/  MUFU.RCP R2, R74 ;  /* 0x0000004a00027308 */ /* 0x000e640000001000 */
[----:B-1----:R-:W-:Y:S04]  /*a0b0*/  FFMA R3, R74, R2, -1 ;  /* 0xbf8000004a037423 */ /* 0x002fe80000000002 */
[----:B------:R-:W-:Y:S04]  /*a0c0*/  FADD.FTZ R3, -R3, -RZ ;  /* 0x800000ff03037221 */ /* 0x000fe80000010100 */
[----:B------:R-:W-:Y:S07]  /*a0d0*/  FFMA R74, R2, R3, R2 ;  /* 0x00000003024a7223 */ /* 0x000fee0000000002 */
.L_x_158:
[----:B------:R-:W-:Y:S05]  /*a0e0*/  BSYNC.RECONVERGENT B1 ;  /* 0x0000000000017941 */ /* 0x000fea0003800200 */
.L_x_156:
        /* <DEDUP_REMOVED lines=11> */
.L_x_160:
[----:B------:R-:W1:Y:S02]  /*a1a0*/  MUFU.RCP R2, R93 ;  /* 0x0000005d00027308 */ /* 0x000e640000001000 */
[----:B-1----:R-:W-:Y:S04]  /*a1b0*/  FFMA R3, R93, R2, -1 ;  /* 0xbf8000005d037423 */ /* 0x002fe80000000002 */
[----:B------:R-:W-:Y:S04]  /*a1c0*/  FADD.FTZ R3, -R3, -RZ ;  /* 0x800000ff03037221 */ /* 0x000fe80000010100 */
[----:B------:R-:W-:Y:S07]  /*a1d0*/  FFMA R93, R2, R3, R2 ;  /* 0x00000003025d7223 */ /* 0x000fee0000000002 */
.L_x_161:
[----:B------:R-:W-:Y:S05]  /*a1e0*/  BSYNC.RECONVERGENT B1 ;  /* 0x0000000000017941 */ /* 0x000fea0003800200 */
.L_x_159:
        /* <DEDUP_REMOVED lines=11> */
.L_x_163:
[----:B------:R-:W1:Y:S02]  /*a2a0*/  MUFU.RCP R2, R94 ;  /* 0x0000005e00027308 */ /* 0x000e640000001000 */
[----:B-1----:R-:W-:Y:S04]  /*a2b0*/  FFMA R3, R94, R2, -1 ;  /* 0xbf8000005e037423 */ /* 0x002fe80000000002 */
[----:B------:R-:W-:Y:S04]  /*a2c0*/  FADD.FTZ R3, -R3, -RZ ;  /* 0x800000ff03037221 */ /* 0x000fe80000010100 */
[----:B------:R-:W-:Y:S07]  /*a2d0*/  FFMA R94, R2, R3, R2 ;  /* 0x00000003025e7223 */ /* 0x000fee0000000002 */
.L_x_164:
[----:B------:R-:W-:Y:S05]  /*a2e0*/  BSYNC.RECONVERGENT B1 ;  /* 0x0000000000017941 */ /* 0x000fea0003800200 */
.L_x_162:
        /* <DEDUP_REMOVED lines=11> */
.L_x_166:
[----:B------:R-:W1:Y:S02]  /*a3a0*/  MUFU.RCP R2, R75 ;  /* 0x0000004b00027308 */ /* 0x000e640000001000 */
[----:B-1----:R-:W-:Y:S04]  /*a3b0*/  FFMA R3, R75, R2, -1 ;  /* 0xbf8000004b037423 */ /* 0x002fe80000000002 */
[----:B------:R-:W-:Y:S04]  /*a3c0*/  FADD.FTZ R3, -R3, -RZ ;  /* 0x800000ff03037221 */ /* 0x000fe80000010100 */
[----:B------:R-:W-:Y:S07]  /*a3d0*/  FFMA R75, R2, R3, R2 ;  /* 0x00000003024b7223 */ /* 0x000fee0000000002 */
.L_x_167:
[----:B------:R-:W-:Y:S05]  /*a3e0*/  BSYNC.RECONVERGENT B1 ;  /* 0x0000000000017941 */ /* 0x000fea0003800200 */
.L_x_165:
        /* <DEDUP_REMOVED lines=11> */
.L_x_169:
[----:B------:R-:W1:Y:S02]  /*a4a0*/  MUFU.RCP R2, R95 ;  /* 0x0000005f00027308 */ /* 0x000e640000001000 */
[----:B-1----:R-:W-:Y:S04]  /*a4b0*/  FFMA R3, R95, R2, -1 ;  /* 0xbf8000005f037423 */ /* 0x002fe80000000002 */
[----:B------:R-:W-:Y:S04]  /*a4c0*/  FADD.FTZ R3, -R3, -RZ ;  /* 0x800000ff03037221 */ /* 0x000fe80000010100 */
[----:B------:R-:W-:Y:S07]  /*a4d0*/  FFMA R95, R2, R3, R2 ;  /* 0x00000003025f7223 */ /* 0x000fee0000000002 */
.L_x_170:
[----:B------:R-:W-:Y:S05]  /*a4e0*/  BSYNC.RECONVERGENT B1 ;  /* 0x0000000000017941 */ /* 0x000fea0003800200 */
.L_x_168:
        /* <DEDUP_REMOVED lines=11> */
.L_x_172:
[----:B------:R-:W1:Y:S02]  /*a5a0*/  MUFU.RCP R2, R96 ;  /* 0x0000006000027308 */ /* 0x000e640000001000 */
[----:B-1----:R-:W-:Y:S04]  /*a5b0*/  FFMA R3, R96, R2, -1 ;  /* 0xbf80000060037423 */ /* 0x002fe80000000002 */
[----:B------:R-:W-:Y:S04]  /*a5c0*/  FADD.FTZ R3, -R3, -RZ ;  /* 0x800000ff03037221 */ /* 0x000fe80000010100 */
[----:B------:R-:W-:Y:S07]  /*a5d0*/  FFMA R96, R2, R3, R2 ;  /* 0x0000000302607223 */ /* 0x000fee0000000002 */
.L_x_173:
[----:B------:R-:W-:Y:S05]  /*a5e0*/  BSYNC.RECONVERGENT B1 ;  /* 0x0000000000017941 */ /* 0x000fea0003800200 */
.L_x_171:
        /* <DEDUP_REMOVED lines=11> */
.L_x_175:
[----:B------:R-:W1:Y:S02]  /*a6a0*/  MUFU.RCP R2, R98 ;  /* 0x0000006200027308 */ /* 0x000e640000001000 */
[----:B-1----:R-:W-:Y:S04]  /*a6b0*/  FFMA R3, R98, R2, -1 ;  /* 0xbf80000062037423 */ /* 0x002fe80000000002 */
[----:B------:R-:W-:Y:S04]  /*a6c0*/  FADD.FTZ R3, -R3, -RZ ;  /* 0x800000ff03037221 */ /* 0x000fe80000010100 */
[----:B------:R-:W-:Y:S07]  /*a6d0*/  FFMA R98, R2, R3, R2 ;  /* 0x0000000302627223 */ /* 0x000fee0000000002 */
.L_x_176:
[----:B------:R-:W-:Y:S05]  /*a6e0*/  BSYNC.RECONVERGENT B1 ;  /* 0x0000000000017941 */ /* 0x000fea0003800200 */
.L_x_174:
        /* <DEDUP_REMOVED lines=11> */
.L_x_178:
[----:B------:R-:W1:Y:S02]  /*a7a0*/  MUFU.RCP R2, R76 ;  /* 0x0000004c00027308 */ /* 0x000e640000001000 */
[----:B-1----:R-:W-:Y:S04]  /*a7b0*/  FFMA R3, R76, R2, -1 ;  /* 0xbf8000004c037423 */ /* 0x002fe80000000002 */
[----:B------:R-:W-:Y:S04]  /*a7c0*/  FADD.FTZ R3, -R3, -RZ ;  /* 0x800000ff03037221 */ /* 0x000fe80000010100 */
[----:B------:R-:W-:Y:S07]  /*a7d0*/  FFMA R76, R2, R3, R2 ;  /* 0x00000003024c7223 */ /* 0x000fee0000000002 */
.L_x_179:
[----:B------:R-:W-:Y:S05]  /*a7e0*/  BSYNC.RECONVERGENT B1 ;  /* 0x0000000000017941 */ /* 0x000fea0003800200 */
.L_x_177:
        /* <DEDUP_REMOVED lines=11> */
.L_x_181:
[----:B------:R-:W1:Y:S02]  /*a8a0*/  MUFU.RCP R2, R99 ;  /* 0x0000006300027308 */ /* 0x000e640000001000 */
[----:B-1----:R-:W-:Y:S04]  /*a8b0*/  FFMA R3, R99, R2, -1 ;  /* 0xbf80000063037423 */ /* 0x002fe80000000002 */
[----:B------:R-:W-:Y:S04]  /*a8c0*/  FADD.FTZ R3, -R3, -RZ ;  /* 0x800000ff03037221 */ /* 0x000fe80000010100 */
[----:B------:R-:W-:Y:S07]  /*a8d0*/  FFMA R99, R2, R3, R2 ;  /* 0x0000000302637223 */ /* 0x000fee0000000002 */
.L_x_182:
[----:B------:R-:W-:Y:S05]  /*a8e0*/  BSYNC.RECONVERGENT B1 ;  /* 0x0000000000017941 */ /* 0x000fea0003800200 */
.L_x_180:
        /* <DEDUP_REMOVED lines=11> */
.L_x_184:
[----:B------:R-:W1:Y:S02]  /*a9a0*/  MUFU.RCP R2, R100 ;  /* 0x0000006400027308 */ /* 0x000e640000001000 */
[----:B-1----:R-:W-:Y:S04]  /*a9b0*/  FFMA R3, R100, R2, -1 ;  /* 0xbf80000064037423 */ /* 0x002fe80000000002 */
[----:B------:R-:W-:Y:S04]  /*a9c0*/  FADD.FTZ R3, -R3, -RZ ;  /* 0x800000ff03037221 */ /* 0x000fe80000010100 */
[----:B------:R-:W-:Y:S07]  /*a9d0*/  FFMA R100, R2, R3, R2 ;  /* 0x0000000302647223 */ /* 0x000fee0000000002 */
.L_x_185:
[----:B------:R-:W-:Y:S05]  /*a9e0*/  BSYNC.RECONVERGENT B1 ;  /* 0x0000000000017941 */ /* 0x000fea0003800200 */
.L_x_183:
        /* <DEDUP_REMOVED lines=11> */
.L_x_187:
[----:B------:R-:W1:Y:S02]  /*aaa0*/  MUFU.RCP R2, R101 ;  /* 0x0000006500027308 */ /* 0x000e640000001000 */
[----:B-1----:R-:W-:Y:S04]  /*aab0*/  FFMA R3, R101, R2, -1 ;  /* 0xbf80000065037423 */ /* 0x002fe80000000002 */
[----:B------:R-:W-:Y:S04]  /*aac0*/  FADD.FTZ R3, -R3, -RZ ;  /* 0x800000ff03037221 */ /* 0x000fe80000010100 */
[----:B------:R-:W-:Y:S07]  /*aad0*/  FFMA R101, R2, R3, R2 ;  /* 0x0000000302657223 */ /* 0x000fee0000000002 */
.L_x_188:
[----:B------:R-:W-:Y:S05]  /*aae0*/  BSYNC.RECONVERGENT B1 ;  /* 0x0000000000017941 */ /* 0x000fea0003800200 */
.L_x_186:
        /* <DEDUP_REMOVED lines=11> */
.L_x_190:
[----:B------:R-:W1:Y:S02]  /*aba0*/  MUFU.RCP R2, R77 ;  /* 0x0000004d00027308 */ /* 0x000e640000001000 */
[----:B-1----:R-:W-:Y:S04]  /*abb0*/  FFMA R3, R77, R2, -1 ;  /* 0xbf8000004d037423 */ /* 0x002fe80000000002 */
[----:B------:R-:W-:Y:S04]  /*abc0*/  FADD.FTZ R3, -R3, -RZ ;  /* 0x800000ff03037221 */ /* 0x000fe80000010100 */
[----:B------:R-:W-:Y:S07]  /*abd0*/  FFMA R77, R2, R3, R2 ;  /* 0x00000003024d7223 */ /* 0x000fee0000000002 */
.L_x_191:
[----:B------:R-:W-:Y:S05]  /*abe0*/  BSYNC.RECONVERGENT B1 ;  /* 0x0000000000017941 */ /* 0x000fea0003800200 */
.L_x_189:
        /* <DEDUP_REMOVED lines=11> */
.L_x_193:
[----:B------:R-:W1:Y:S02]  /*aca0*/  MUFU.RCP R2, R102 ;  /* 0x0000006600027308 */ /* 0x000e640000001000 */
[----:B-1----:R-:W-:Y:S04]  /*acb0*/  FFMA R3, R102, R2, -1 ;  /* 0xbf80000066037423 */ /* 0x002fe80000000002 */
[----:B------:R-:W-:Y:S04]  /*acc0*/  FADD.FTZ R3, -R3, -RZ ;  /* 0x800000ff03037221 */ /* 0x000fe80000010100 */
[----:B------:R-:W-:Y:S07]  /*acd0*/  FFMA R102, R2, R3, R2 ;  /* 0x0000000302667223 */ /* 0x000fee0000000002 */
.L_x_194:
[----:B------:R-:W-:Y:S05]  /*ace0*/  BSYNC.RECONVERGENT B1 ;  /* 0x0000000000017941 */ /* 0x000fea0003800200 */
.L_x_192:
        /* <DEDUP_REMOVED lines=11> */
.L_x_196:
[----:B------:R-:W1:Y:S02]  /*ada0*/  MUFU.RCP R2, R103 ;  /* 0x0000006700027308 */ /* 0x000e640000001000 */
[----:B-1----:R-:W-:Y:S04]  /*adb0*/  FFMA R3, R103, R2, -1 ;  /* 0xbf80000067037423 */ /* 0x002fe80000000002 */
[----:B------:R-:W-:Y:S04]  /*adc0*/  FADD.FTZ R3, -R3, -RZ ;  /* 0x800000ff03037221 */ /* 0x000fe80000010100 */
[----:B------:R-:W-:Y:S07]  /*add0*/  FFMA R103, R2, R3, R2 ;  /* 0x0000000302677223 */ /* 0x000fee0000000002 */
.L_x_197:
[----:B------:R-:W-:Y:S05]  /*ade0*/  BSYNC.RECONVERGENT B1 ;  /* 0x0000000000017941 */ /* 0x000fea0003800200 */
.L_x_195:
        /* <DEDUP_REMOVED lines=11> */
.L_x_199:
[----:B------:R-:W1:Y:S02]  /*aea0*/  MUFU.RCP R2, R78 ;  /* 0x0000004e00027308 */ /* 0x000e640000001000 */
[----:B-1----:R-:W-:Y:S04]  /*aeb0*/  FFMA R3, R78, R2, -1 ;  /* 0xbf8000004e037423 */ /* 0x002fe80000000002 */
[----:B------:R-:W-:Y:S04]  /*aec0*/  FADD.FTZ R3, -R3, -RZ ;  /* 0x800000ff03037221 */ /* 0x000fe80000010100 */
[----:B------:R-:W-:Y:S07]  /*aed0*/  FFMA R78, R2, R3, R2 ;  /* 0x00000003024e7223 */ /* 0x000fee0000000002 */
.L_x_200:
[----:B------:R-:W-:Y:S05]  /*aee0*/  BSYNC.RECONVERGENT B1 ;  /* 0x0000000000017941 */ /* 0x000fea0003800200 */
.L_x_198:
        /* <DEDUP_REMOVED lines=11> */
.L_x_202:
[----:B------:R-:W1:Y:S02]  /*afa0*/  MUFU.RCP R2, R104 ;  /* 0x0000006800027308 */ /* 0x000e640000001000 */
[----:B-1----:R-:W-:Y:S04]  /*afb0*/  FFMA R3, R104, R2, -1 ;  /* 0xbf80000068037423 */ /* 0x002fe80000000002 */
[----:B------:R-:W-:Y:S04]  /*afc0*/  FADD.FTZ R3, -R3, -RZ ;  /* 0x800000ff03037221 */ /* 0x000fe80000010100 */
[----:B------:R-:W-:Y:S07]  /*afd0*/  FFMA R104, R2, R3, R2 ;  /* 0x0000000302687223 */ /* 0x000fee0000000002 */
.L_x_203:
[----:B------:R-:W-:Y:S05]  /*afe0*/  BSYNC.RECONVERGENT B1 ;  /* 0x0000000000017941 */ /* 0x000fea0003800200 */
.L_x_201:
        /* <DEDUP_REMOVED lines=11> */
.L_x_205:
[----:B------:R-:W1:Y:S02]  /*b0a0*/  MUFU.RCP R2, R106 ;  /* 0x0000006a00027308 */ /* 0x000e640000001000 */
[----:B-1----:R-:W-:Y:S04]  /*b0b0*/  FFMA R3, R106, R2, -1 ;  /* 0xbf8000006a037423 */ /* 0x002fe80000000002 */
[----:B------:R-:W-:Y:S04]  /*b0c0*/  FADD.FTZ R3, -R3, -RZ ;  /* 0x800000ff03037221 */ /* 0x000fe80000010100 */
[----:B------:R-:W-:Y:S07]  /*b0d0*/  FFMA R106, R2, R3, R2 ;  /* 0x00000003026a7223 */ /* 0x000fee0000000002 */
.L_x_206:
[----:B------:R-:W-:Y:S05]  /*b0e0*/  BSYNC.RECONVERGENT B1 ;  /* 0x0000000000017941 */ /* 0x000fea0003800200 */
.L_x_204:
        /* <DEDUP_REMOVED lines=11> */
.L_x_208:
[----:B------:R-:W1:Y:S02]  /*b1a0*/  MUFU.RCP R2, R79 ;  /* 0x0000004f00027308 */ /* 0x000e640000001000 */
[----:B-1----:R-:W-:Y:S04]  /*b1b0*/  FFMA R3, R79, R2, -1 ;  /* 0xbf8000004f037423 */ /* 0x002fe80000000002 */
[----:B------:R-:W-:Y:S04]  /*b1c0*/  FADD.FTZ R3, -R3, -RZ ;  /* 0x800000ff03037221 */ /* 0x000fe80000010100 */
[----:B------:R-:W-:Y:S07]  /*b1d0*/  FFMA R79, R2, R3, R2 ;  /* 0x00000003024f7223 */ /* 0x000fee0000000002 */
.L_x_209:
[----:B------:R-:W-:Y:S05]  /*b1e0*/  BSYNC.RECONVERGENT B1 ;  /* 0x0000000000017941 */ /* 0x000fea0003800200 */
.L_x_207:
        /* <DEDUP_REMOVED lines=11> */
.L_x_211:
[----:B------:R-:W1:Y:S02]  /*b2a0*/  MUFU.RCP R2, R107 ;  /* 0x0000006b00027308 */ /* 0x000e640000001000 */
[----:B-1----:R-:W-:Y:S04]  /*b2b0*/  FFMA R3, R107, R2, -1 ;  /* 0xbf8000006b037423 */ /* 0x002fe80000000002 */
[----:B------:R-:W-:Y:S04]  /*b2c0*/  FADD.FTZ R3, -R3, -RZ ;  /* 0x800000ff03037221 */ /* 0x000fe80000010100 */
[----:B------:R-:W-:Y:S07]  /*b2d0*/  FFMA R107, R2, R3, R2 ;  /* 0x00000003026b7223 */ /* 0x000fee0000000002 */
.L_x_212:
[----:B------:R-:W-:Y:S05]  /*b2e0*/  BSYNC.RECONVERGENT B1 ;  /* 0x0000000000017941 */ /* 0x000fea0003800200 */
.L_x_210:
        /* <DEDUP_REMOVED lines=11> */
.L_x_214:
[----:B------:R-:W1:Y:S02]  /*b3a0*/  MUFU.RCP R2, R108 ;  /* 0x0000006c00027308 */ /* 0x000e640000001000 */
[----:B-1----:R-:W-:Y:S04]  /*b3b0*/  FFMA R3, R108, R2, -1 ;  /* 0xbf8000006c037423 */ /* 0x002fe80000000002 */
[----:B------:R-:W-:Y:S04]  /*b3c0*/  FADD.FTZ R3, -R3, -RZ ;  /* 0x800000ff03037221 */ /* 0x000fe80000010100 */
[----:B------:R-:W-:Y:S07]  /*b3d0*/  FFMA R108, R2, R3, R2 ;  /* 0x00000003026c7223 */ /* 0x000fee0000000002 */
.L_x_215:
[----:B------:R-:W-:Y:S05]  /*b3e0*/  BSYNC.RECONVERGENT B1 ;  /* 0x0000000000017941 */ /* 0x000fea0003800200 */
.L_x_213:
        /* <DEDUP_REMOVED lines=11> */
.L_x_217:
[----:B------:R-:W1:Y:S02]  /*b4a0*/  MUFU.RCP R2, R109 ;  /* 0x0000006d00027308 */ /* 0x000e640000001000 */
[----:B-1----:R-:W-:Y:S04]  /*b4b0*/  FFMA R3, R109, R2, -1 ;  /* 0xbf8000006d037423 */ /* 0x002fe80000000002 */
[----:B------:R-:W-:Y:S04]  /*b4c0*/  FADD.FTZ R3, -R3, -RZ ;  /* 0x800000ff03037221 */ /* 0x000fe80000010100 */
[----:B------:R-:W-:Y:S07]  /*b4d0*/  FFMA R109, R2, R3, R2 ;  /* 0x00000003026d7223 */ /* 0x000fee0000000002 */
.L_x_218:
[----:B------:R-:W-:Y:S05]  /*b4e0*/  BSYNC.RECONVERGENT B1 ;  /* 0x0000000000017941 */ /* 0x000fea0003800200 */
.L_x_216:
        /* <DEDUP_REMOVED lines=11> */
.L_x_220:
[----:B------:R-:W1:Y:S02]  /*b5a0*/  MUFU.RCP R2, R80 ;  /* 0x0000005000027308 */ /* 0x000e640000001000 */
[----:B-1----:R-:W-:Y:S04]  /*b5b0*/  FFMA R3, R80, R2, -1 ;  /* 0xbf80000050037423 */ /* 0x002fe80000000002 */
[----:B------:R-:W-:Y:S04]  /*b5c0*/  FADD.FTZ R3, -R3, -RZ ;  /* 0x800000ff03037221 */ /* 0x000fe80000010100 */
[----:B------:R-:W-:Y:S07]  /*b5d0*/  FFMA R80, R2, R3, R2 ;  /* 0x0000000302507223 */ /* 0x000fee0000000002 */
.L_x_221:
[----:B------:R-:W-:Y:S05]  /*b5e0*/  BSYNC.RECONVERGENT B1 ;  /* 0x0000000000017941 */ /* 0x000fea0003800200 */
.L_x_219:
        /* <DEDUP_REMOVED lines=11> */
.L_x_223:
[----:B------:R-:W1:Y:S02]  /*b6a0*/  MUFU.RCP R2, R110 ;  /* 0x0000006e00027308 */ /* 0x000e640000001000 */
[----:B-1----:R-:W-:Y:S04]  /*b6b0*/  FFMA R3, R110, R2, -1 ;  /* 0xbf8000006e037423 */ /* 0x002fe80000000002 */
[----:B------:R-:W-:Y:S04]  /*b6c0*/  FADD.FTZ R3, -R3, -RZ ;  /* 0x800000ff03037221 */ /* 0x000fe80000010100 */
[----:B------:R-:W-:Y:S07]  /*b6d0*/  FFMA R110, R2, R3, R2 ;  /* 0x00000003026e7223 */ /* 0x000fee0000000002 */
.L_x_224:
[----:B------:R-:W-:Y:S05]  /*b6e0*/  BSYNC.RECONVERGENT B1 ;  /* 0x0000000000017941 */ /* 0x000fea0003800200 */
.L_x_222:
        /* <DEDUP_REMOVED lines=11> */
.L_x_226:
[----:B------:R-:W1:Y:S02]  /*b7a0*/  MUFU.RCP R2, R111 ;  /* 0x0000006f00027308 */ /* 0x000e640000001000 */
[----:B-1----:R-:W-:Y:S04]  /*b7b0*/  FFMA R3, R111, R2, -1 ;  /* 0xbf8000006f037423 */ /* 0x002fe80000000002 */
[----:B------:R-:W-:Y:S04]  /*b7c0*/  FADD.FTZ R3, -R3, -RZ ;  /* 0x800000ff03037221 */ /* 0x000fe80000010100 */
[----:B------:R-:W-:Y:S07]  /*b7d0*/  FFMA R111, R2, R3, R2 ;  /* 0x00000003026f7223 */ /* 0x000fee0000000002 */
.L_x_227:
[----:B------:R-:W-:Y:S05]  /*b7e0*/  BSYNC.RECONVERGENT B1 ;  /* 0x0000000000017941 */ /* 0x000fea0003800200 */
.L_x_225:
        /* <DEDUP_REMOVED lines=11> */
.L_x_229:
[----:B------:R-:W1:Y:S02]  /*b8a0*/  MUFU.RCP R2, R113 ;  /* 0x0000007100027308 */ /* 0x000e640000001000 */
[----:B-1----:R-:W-:Y:S04]  /*b8b0*/  FFMA R3, R113, R2, -1 ;  /* 0xbf80000071037423 */ /* 0x002fe80000000002 */
[----:B------:R-:W-:Y:S04]  /*b8c0*/  FADD.FTZ R3, -R3, -RZ ;  /* 0x800000ff03037221 */ /* 0x000fe80000010100 */
[----:B------:R-:W-:Y:S07]  /*b8d0*/  FFMA R113, R2, R3, R2 ;  /* 0x0000000302717223 */ /* 0x000fee0000000002 */
.L_x_230:
[----:B------:R-:W-:Y:S05]  /*b8e0*/  BSYNC.RECONVERGENT B1 ;  /* 0x0000000000017941 */ /* 0x000fea0003800200 */
.L_x_228:
        /* <DEDUP_REMOVED lines=11> */
.L_x_232:
[----:B------:R-:W1:Y:S02]  /*b9a0*/  MUFU.RCP R2, R81 ;  /* 0x0000005100027308 */ /* 0x000e640000001000 */
[----:B-1----:R-:W-:Y:S04]  /*b9b0*/  FFMA R3, R81, R2, -1 ;  /* 0xbf80000051037423 */ /* 0x002fe80000000002 */
[----:B------:R-:W-:Y:S04]  /*b9c0*/  FADD.FTZ R3, -R3, -RZ ;  /* 0x800000ff03037221 */ /* 0x000fe80000010100 */
[----:B------:R-:W-:Y:S07]  /*b9d0*/  FFMA R81, R2, R3, R2 ;  /* 0x0000000302517223 */ /* 0x000fee0000000002 */
.L_x_233:
[----:B------:R-:W-:Y:S05]  /*b9e0*/  BSYNC.RECONVERGENT B1 ;  /* 0x0000000000017941 */ /* 0x000fea0003800200 */
.L_x_231:
        /* <DEDUP_REMOVED lines=11> */
.L_x_235:
[----:B------:R-:W1:Y:S02]  /*baa0*/  MUFU.RCP R2, R114 ;  /* 0x0000007200027308 */ /* 0x000e640000001000 */
[----:B-1----:R-:W-:Y:S04]  /*bab0*/  FFMA R3, R114, R2, -1 ;  /* 0xbf80000072037423 */ /* 0x002fe80000000002 */
[----:B------:R-:W-:Y:S04]  /*bac0*/  FADD.FTZ R3, -R3, -RZ ;  /* 0x800000ff03037221 */ /* 0x000fe80000010100 */
[----:B------:R-:W-:Y:S07]  /*bad0*/  FFMA R114, R2, R3, R2 ;  /* 0x0000000302727223 */ /* 0x000fee0000000002 */
.L_x_236:
[----:B------:R-:W-:Y:S05]  /*bae0*/  BSYNC.RECONVERGENT B1 ;  /* 0x0000000000017941 */ /* 0x000fea0003800200 */
.L_x_234:
        /* <DEDUP_REMOVED lines=11> */
.L_x_238:
[----:B------:R-:W1:Y:S02]  /*bba0*/  MUFU.RCP R2, R115 ;  /* 0x0000007300027308 */ /* 0x000e640000001000 */
[----:B-1----:R-:W-:Y:S04]  /*bbb0*/  FFMA R3, R115, R2, -1 ;  /* 0xbf80000073037423 */ /* 0x002fe80000000002 */
[----:B------:R-:W-:Y:S04]  /*bbc0*/  FADD.FTZ R3, -R3, -RZ ;  /* 0x800000ff03037221 */ /* 0x000fe80000010100 */
[----:B------:R-:W-:Y:S07]  /*bbd0*/  FFMA R115, R2, R3, R2 ;  /* 0x0000000302737223 */ /* 0x000fee0000000002 */
.L_x_239:
[----:B------:R-:W-:Y:S05]  /*bbe0*/  BSYNC.RECONVERGENT B1 ;  /* 0x0000000000017941 */ /* 0x000fea0003800200 */
.L_x_237:
        /* <DEDUP_REMOVED lines=11> */
.L_x_241:
[----:B------:R-:W1:Y:S02]  /*bca0*/  MUFU.RCP R2, R82 ;  /* 0x0000005200027308 */ /* 0x000e640000001000 */
[----:B-1----:R-:W-:Y:S04]  /*bcb0*/  FFMA R3, R82, R2, -1 ;  /* 0xbf80000052037423 */ /* 0x002fe80000000002 */
[----:B------:R-:W-:Y:S04]  /*bcc0*/  FADD.FTZ R3, -R3, -RZ ;  /* 0x800000ff03037221 */ /* 0x000fe80000010100 */
[----:B------:R-:W-:Y:S07]  /*bcd0*/  FFMA R82, R2, R3, R2 ;  /* 0x0000000302527223 */ /* 0x000fee0000000002 */
.L_x_242:
[----:B------:R-:W-:Y:S05]  /*bce0*/  BSYNC.RECONVERGENT B1 ;  /* 0x0000000000017941 */ /* 0x000fea0003800200 */
.L_x_240:
        /* <DEDUP_REMOVED lines=11> */
.L_x_244:
[----:B------:R-:W1:Y:S02]  /*bda0*/  MUFU.RCP R2, R116 ;  /* 0x0000007400027308 */ /* 0x000e640000001000 */
[----:B-1----:R-:W-:Y:S04]  /*bdb0*/  FFMA R3, R116, R2, -1 ;  /* 0xbf80000074037423 */ /* 0x002fe80000000002 */
[----:B------:R-:W-:Y:S04]  /*bdc0*/  FADD.FTZ R3, -R3, -RZ ;  /* 0x800000ff03037221 */ /* 0x000fe80000010100 */
[----:B------:R-:W-:Y:S07]  /*bdd0*/  FFMA R116, R2, R3, R2 ;  /* 0x0000000302747223 */ /* 0x000fee0000000002 */
.L_x_245:
[----:B------:R-:W-:Y:S05]  /*bde0*/  BSYNC.RECONVERGENT B1 ;  /* 0x0000000000017941 */ /* 0x000fea0003800200 */
.L_x_243:
        /* <DEDUP_REMOVED lines=11> */
.L_x_247:
[----:B------:R-:W1:Y:S02]  /*bea0*/  MUFU.RCP R2, R117 ;  /* 0x0000007500027308 */ /* 0x000e640000001000 */
[----:B-1----:R-:W-:Y:S04]  /*beb0*/  FFMA R3, R117, R2, -1 ;  /* 0xbf80000075037423 */ /* 0x002fe80000000002 */
[----:B------:R-:W-:Y:S04]  /*bec0*/  FADD.FTZ R3, -R3, -RZ ;  /* 0x800000ff03037221 */ /* 0x000fe80000010100 */
[----:B------:R-:W-:Y:S07]  /*bed0*/  FFMA R117, R2, R3, R2 ;  /* 0x0000000302757223 */ /* 0x000fee0000000002 */
.L_x_248:
[----:B------:R-:W-:Y:S05]  /*bee0*/  BSYNC.RECONVERGENT B1 ;  /* 0x0000000000017941 */ /* 0x000fea0003800200 */
.L_x_246:
        /* <DEDUP_REMOVED lines=11> */
.L_x_250:
[----:B------:R-:W1:Y:S02]  /*bfa0*/  MUFU.RCP R2, R83 ;  /* 0x0000005300027308 */ /* 0x000e640000001000 */
[----:B-1----:R-:W-:Y:S04]  /*bfb0*/  FFMA R3, R83, R2, -1 ;  /* 0xbf80000053037423 */ /* 0x002fe80000000002 */
[----:B------:R-:W-:Y:S04]  /*bfc0*/  FADD.FTZ R3, -R3, -RZ ;  /* 0x800000ff03037221 */ /* 0x000fe80000010100 */
[----:B------:R-:W-:Y:S07]  /*bfd0*/  FFMA R83, R2, R3, R2 ;  /* 0x0000000302537223 */ /* 0x000fee0000000002 */
.L_x_251:
[----:B------:R-:W-:Y:S05]  /*bfe0*/  BSYNC.RECONVERGENT B1 ;  /* 0x0000000000017941 */ /* 0x000fea0003800200 */
.L_x_249:
        /* <DEDUP_REMOVED lines=11> */
.L_x_253:
[----:B------:R-:W1:Y:S02]  /*c0a0*/  MUFU.RCP R2, R118 ;  /* 0x0000007600027308 */ /* 0x000e640000001000 */
[----:B-1----:R-:W-:Y:S04]  /*c0b0*/  FFMA R3, R118, R2, -1 ;  /* 0xbf80000076037423 */ /* 0x002fe80000000002 */
[----:B------:R-:W-:Y:S04]  /*c0c0*/  FADD.FTZ R3, -R3, -RZ ;  /* 0x800000ff03037221 */ /* 0x000fe80000010100 */
[----:B------:R-:W-:Y:S07]  /*c0d0*/  FFMA R118, R2, R3, R2 ;  /* 0x0000000302767223 */ /* 0x000fee0000000002 */
.L_x_254:
[----:B------:R-:W-:Y:S05]  /*c0e0*/  BSYNC.RECONVERGENT B1 ;  /* 0x0000000000017941 */ /* 0x000fea0003800200 */
.L_x_252:
        /* <DEDUP_REMOVED lines=11> */
.L_x_256:
[----:B------:R-:W1:Y:S02]  /*c1a0*/  MUFU.RCP R2, R119 ;  /* 0x0000007700027308 */ /* 0x000e640000001000 */
[----:B-1----:R-:W-:Y:S04]  /*c1b0*/  FFMA R3, R119, R2, -1 ;  /* 0xbf80000077037423 */ /* 0x002fe80000000002 */
[----:B------:R-:W-:Y:S04]  /*c1c0*/  FADD.FTZ R3, -R3, -RZ ;  /* 0x800000ff03037221 */ /* 0x000fe80000010100 */
[----:B------:R-:W-:Y:S07]  /*c1d0*/  FFMA R119, R2, R3, R2 ;  /* 0x0000000302777223 */ /* 0x000fee0000000002 */
.L_x_257:
[----:B------:R-:W-:Y:S05]  /*c1e0*/  BSYNC.RECONVERGENT B1 ;  /* 0x0000000000017941 */ /* 0x000fea0003800200 */
.L_x_255:
        /* <DEDUP_REMOVED lines=11> */
.L_x_259:
[----:B------:R-:W1:Y:S02]  /*c2a0*/  MUFU.RCP R2, R120 ;  /* 0x0000007800027308 */ /* 0x000e640000001000 */
[----:B-1----:R-:W-:Y:S04]  /*c2b0*/  FFMA R3, R120, R2, -1 ;  /* 0xbf80000078037423 */ /* 0x002fe80000000002 */
[----:B------:R-:W-:Y:S04]  /*c2c0*/  FADD.FTZ R3, -R3, -RZ ;  /* 0x800000ff03037221 */ /* 0x000fe80000010100 */
[----:B------:R-:W-:Y:S07]  /*c2d0*/  FFMA R120, R2, R3, R2 ;  /* 0x0000000302787223 */ /* 0x000fee0000000002 */
.L_x_260:
[----:B------:R-:W-:Y:S05]  /*c2e0*/  BSYNC.RECONVERGENT B1 ;  /* 0x0000000000017941 */ /* 0x000fea0003800200 */
.L_x_258:
        /* <DEDUP_REMOVED lines=11> */
.L_x_262:
[----:B------:R-:W1:Y:S02]  /*c3a0*/  MUFU.RCP R2, R121 ;  /* 0x0000007900027308 */ /* 0x000e640000001000 */
[----:B-1----:R-:W-:Y:S04]  /*c3b0*/  FFMA R3, R121, R2, -1 ;  /* 0xbf80000079037423 */ /* 0x002fe80000000002 */
[----:B------:R-:W-:Y:S04]  /*c3c0*/  FADD.FTZ R3, -R3, -RZ ;  /* 0x800000ff03037221 */ /* 0x000fe80000010100 */
[----:B------:R-:W-:Y:S07]  /*c3d0*/  FFMA R121, R2, R3, R2 ;  /* 0x0000000302797223 */ /* 0x000fee0000000002 */
.L_x_263:
[----:B------:R-:W-:Y:S05]  /*c3e0*/  BSYNC.RECONVERGENT B1 ;  /* 0x0000000000017941 */ /* 0x000fea0003800200 */
.L_x_261:
        /* <DEDUP_REMOVED lines=11> */
.L_x_265:
[----:B------:R-:W1:Y:S02]  /*c4a0*/  MUFU.RCP R2, R122 ;  /* 0x0000007a00027308 */ /* 0x000e640000001000 */
[----:B-1----:R-:W-:Y:S04]  /*c4b0*/  FFMA R3, R122, R2, -1 ;  /* 0xbf8000007a037423 */ /* 0x002fe80000000002 */
[----:B------:R-:W-:Y:S04]  /*c4c0*/  FADD.FTZ R3, -R3, -RZ ;  /* 0x800000ff03037221 */ /* 0x000fe80000010100 */
[----:B------:R-:W-:Y:S07]  /*c4d0*/  FFMA R122, R2, R3, R2 ;  /* 0x00000003027a7223 */ /* 0x000fee0000000002 */
.L_x_266:
[----:B------:R-:W-:Y:S05]  /*c4e0*/  BSYNC.RECONVERGENT B1 ;  /* 0x0000000000017941 */ /* 0x000fea0003800200 */
.L_x_264:
        /* <DEDUP_REMOVED lines=11> */
.L_x_268:
[----:B------:R-:W1:Y:S02]  /*c5a0*/  MUFU.RCP R2, R123 ;  /* 0x0000007b00027308 */ /* 0x000e640000001000 */
[----:B-1----:R-:W-:Y:S04]  /*c5b0*/  FFMA R3, R123, R2, -1 ;  /* 0xbf8000007b037423 */ /* 0x002fe80000000002 */
[----:B------:R-:W-:Y:S04]  /*c5c0*/  FADD.FTZ R3, -R3, -RZ ;  /* 0x800000ff03037221 */ /* 0x000fe80000010100 */
[----:B------:R-:W-:Y:S07]  /*c5d0*/  FFMA R123, R2, R3, R2 ;  /* 0x00000003027b7223 */ /* 0x000fee0000000002 */
.L_x_269:
[----:B------:R-:W-:Y:S05]  /*c5e0*/  BSYNC.RECONVERGENT B1 ;  /* 0x0000000000017941 */ /* 0x000fea0003800200 */
.L_x_267:
        /* <DEDUP_REMOVED lines=11> */
.L_x_271:
[----:B------:R-:W1:Y:S02]  /*c6a0*/  MUFU.RCP R2, R125 ;  /* 0x0000007d00027308 */ /* 0x000e640000001000 */
[----:B-1----:R-:W-:Y:S04]  /*c6b0*/  FFMA R3, R125, R2, -1 ;  /* 0xbf8000007d037423 */ /* 0x002fe80000000002 */
[----:B------:R-:W-:Y:S04]  /*c6c0*/  FADD.FTZ R3, -R3, -RZ ;  /* 0x800000ff03037221 */ /* 0x000fe80000010100 */
[----:B------:R-:W-:Y:S07]  /*c6d0*/  FFMA R125, R2, R3, R2 ;  /* 0x00000003027d7223 */ /* 0x000fee0000000002 */
.L_x_272:
[----:B------:R-:W-:Y:S05]  /*c6e0*/  BSYNC.RECONVERGENT B1 ;  /* 0x0000000000017941 */ /* 0x000fea0003800200 */
.L_x_270:
        /* <DEDUP_REMOVED lines=11> */
.L_x_274:
[----:B------:R-:W1:Y:S02]  /*c7a0*/  MUFU.RCP R2, R126 ;  /* 0x0000007e00027308 */ /* 0x000e640000001000 */
[----:B-1----:R-:W-:Y:S04]  /*c7b0*/  FFMA R3, R126, R2, -1 ;  /* 0xbf8000007e037423 */ /* 0x002fe80000000002 */
[----:B------:R-:W-:Y:S04]  /*c7c0*/  FADD.FTZ R3, -R3, -RZ ;  /* 0x800000ff03037221 */ /* 0x000fe80000010100 */
[----:B------:R-:W-:Y:S07]  /*c7d0*/  FFMA R126, R2, R3, R2 ;  /* 0x00000003027e7223 */ /* 0x000fee0000000002 */
.L_x_275:
[----:B------:R-:W-:Y:S05]  /*c7e0*/  BSYNC.RECONVERGENT B1 ;  /* 0x0000000000017941 */ /* 0x000fea0003800200 */
.L_x_273:
        /* <DEDUP_REMOVED lines=11> */
.L_x_277:
[----:B------:R-:W1:Y:S02]  /*c8a0*/  MUFU.RCP R2, R97 ;  /* 0x0000006100027308 */ /* 0x000e640000001000 */
[----:B-1----:R-:W-:Y:S04]  /*c8b0*/  FFMA R3, R97, R2, -1 ;  /* 0xbf80000061037423 */ /* 0x002fe80000000002 */
[----:B------:R-:W-:Y:S04]  /*c8c0*/  FADD.FTZ R3, -R3, -RZ ;  /* 0x800000ff03037221 */ /* 0x000fe80000010100 */
[----:B------:R-:W-:Y:S07]  /*c8d0*/  FFMA R97, R2, R3, R2 ;  /* 0x0000000302617223 */ /* 0x000fee0000000002 */
.L_x_278:
[----:B------:R-:W-:Y:S05]  /*c8e0*/  BSYNC.RECONVERGENT B1 ;  /* 0x0000000000017941 */ /* 0x000fea0003800200 */
.L_x_276:
        /* <DEDUP_REMOVED lines=11> */
.L_x_280:
[----:B------:R-:W1:Y:S02]  /*c9a0*/  MUFU.RCP R2, R112 ;  /* 0x0000007000027308 */ /* 0x000e640000001000 */
[----:B-1----:R-:W-:Y:S04]  /*c9b0*/  FFMA R3, R112, R2, -1 ;  /* 0xbf80000070037423 */ /* 0x002fe80000000002 */
[----:B------:R-:W-:Y:S04]  /*c9c0*/  FADD.FTZ R3, -R3, -RZ ;  /* 0x800000ff03037221 */ /* 0x000fe80000010100 */
[----:B------:R-:W-:Y:S07]  /*c9d0*/  FFMA R112, R2, R3, R2 ;  /* 0x0000000302707223 */ /* 0x000fee0000000002 */
.L_x_281:
[----:B------:R-:W-:Y:S05]  /*c9e0*/  BSYNC.RECONVERGENT B1 ;  /* 0x0000000000017941 */ /* 0x000fea0003800200 */
.L_x_279:
        /* <DEDUP_REMOVED lines=11> */
.L_x_283:
[----:B------:R-:W1:Y:S02]  /*caa0*/  MUFU.RCP R2, R124 ;  /* 0x0000007c00027308 */ /* 0x000e640000001000 */
[----:B-1----:R-:W-:Y:S04]  /*cab0*/  FFMA R3, R124, R2, -1 ;  /* 0xbf8000007c037423 */ /* 0x002fe80000000002 */
[----:B------:R-:W-:Y:S04]  /*cac0*/  FADD.FTZ R3, -R3, -RZ ;  /* 0x800000ff03037221 */ /* 0x000fe80000010100 */
[----:B------:R-:W-:Y:S07]  /*cad0*/  FFMA R124, R2, R3, R2 ;  /* 0x00000003027c7223 */ /* 0x000fee0000000002 */
.L_x_284:
[----:B------:R-:W-:Y:S05]  /*cae0*/  BSYNC.RECONVERGENT B1 ;  /* 0x0000000000017941 */ /* 0x000fea0003800200 */
.L_x_282:
        /* <DEDUP_REMOVED lines=11> */
.L_x_286:
[----:B------:R-:W1:Y:S02]  /*cba0*/  MUFU.RCP R2, R127 ;  /* 0x0000007f00027308 */ /* 0x000e640000001000 */
[----:B-1----:R-:W-:Y:S04]  /*cbb0*/  FFMA R3, R127, R2, -1 ;  /* 0xbf8000007f037423 */ /* 0x002fe80000000002 */
[----:B------:R-:W-:Y:S04]  /*cbc0*/  FADD.FTZ R3, -R3, -RZ ;  /* 0x800000ff03037221 */ /* 0x000fe80000010100 */
[----:B------:R-:W-:Y:S07]  /*cbd0*/  FFMA R127, R2, R3, R2 ;  /* 0x00000003027f7223 */ /* 0x000fee0000000002 */
.L_x_287:
[----:B------:R-:W-:Y:S05]  /*cbe0*/  BSYNC.RECONVERGENT B1 ;  /* 0x0000000000017941 */ /* 0x000fea0003800200 */
.L_x_285:
        /* <DEDUP_REMOVED lines=11> */
.L_x_289:
[----:B------:R-:W1:Y:S02]  /*cca0*/  MUFU.RCP R2, R128 ;  /* 0x0000008000027308 */ /* 0x000e640000001000 */
[----:B-1----:R-:W-:Y:S04]  /*ccb0*/  FFMA R3, R128, R2, -1 ;  /* 0xbf80000080037423 */ /* 0x002fe80000000002 */
[----:B------:R-:W-:Y:S04]  /*ccc0*/  FADD.FTZ R3, -R3, -RZ ;  /* 0x800000ff03037221 */ /* 0x000fe80000010100 */
[----:B------:R-:W-:Y:S07]  /*ccd0*/  FFMA R2, R2, R3, R2 ;  /* 0x0000000302027223 */ /* 0x000fee0000000002 */
.L_x_290:
[----:B------:R-:W-:Y:S05]  /*cce0*/  BSYNC.RECONVERGENT B1 ;  /* 0x0000000000017941 */ /* 0x000fea0003800200 */
.L_x_288:
[----:B------:R-:W2:Y:S01]  /*ccf0*/  LDL R143, [R1+0x28] ;  /* 0x00002800018f7983 */ /* 0x000ea20000100800 */
[----:B------:R-:W-:Y:S01]  /*cd00*/  FMUL R132, R10, R86 ;  /* 0x000000560a847220 */ /* 0x000fe20000400000 */
[----:B------:R-:W-:Y:S01]  /*cd10*/  FMUL R140, R0, R129 ;  /* 0x00000081008c7220 */ /* 0x000fe20000400000 */
[----:B------:R-:W-:Y:S02]  /*cd20*/  FMUL R86, R27, R95 ;  /* 0x0000005f1b567220 */ /* 0x000fe40000400000 */
[----:B------:R-:W3:Y:S01]  /*cd30*/  LDL R141, [R1+0x10] ;  /* 0x00001000018d7983 */ /* 0x000ee20000100800 */
[----:B------:R-:W-:Y:S01]  /*cd40*/  FMUL R27, R46, R115 ;  /* 0x000000732e1b7220 */ /* 0x000fe20000400000 */
[----:B------:R-:W-:Y:S01]  /*cd50*/  FMUL R0, R51, R82 ;  /* 0x0000005233007220 */ /* 0x000fe20000400000 */
[----:B------:R-:W-:Y:S01]  /*cd60*/  FMUL R3, R67, R2 ;  /* 0x0000000243037220 */ /* 0x000fe20000400000 */
[----:B------:R-:W1:Y:S01]  /*cd70*/  S2R R142, SR_TID.X ;  /* 0x00000000008e7919 */ /* 0x000e620000002100 */
[----:B------:R-:W-:Y:S02]  /*cd80*/  HFMA2 R2, -RZ, RZ, 0, 9.5367431640625e-07 ;  /* 0x00000010ff027431 */ /* 0x000fe400000001ff */
[----:B------:R-:W-:Y:S01]  /*cd90*/  FMUL R134, R6, R69 ;  /* 0x0000004506867220 */ /* 0x000fe20000400000 */
[----:B------:R-:W-:Y:S01]  /*cda0*/  F2FP.F16.F32.PACK_AB R27, R0, R27 ;  /* 0x0000001b001b723e */ /* 0x000fe200000000ff */
[----:B------:R-:W-:Y:S01]  /*cdb0*/  FMUL R6, R13, R88 ;  /* 0x000000580d067220 */ /* 0x000fe20000400000 */
[----:B------:R-:W-:Y:S01]  /*cdc0*/  MOV R0, UR54 ;  /* 0x0000003600007c02 */ /* 0x000fe20008000f00 */
[----:B------:R-:W-:Y:S01]  /*cdd0*/  FMUL R129, R16, R73 ;  /* 0x0000004910817220 */ /* 0x000fe20000400000 */
[----:B------:R-:W-:Y:S01]  /*cde0*/  FMUL R16, R56, R123 ;  /* 0x0000007b38107220 */ /* 0x000fe20000400000 */
[----:B------:R-:W-:Y:S01]  /*cdf0*/  FMUL R13, R57, R125 ;  /* 0x0000007d390d7220 */ /* 0x000fe20000400000 */
[----:B------:R-:W-:Y:S01]  /*ce00*/  FMUL R139, R174, R64 ;  /* 0x00000040ae8b7220 */ /* 0x000fe20000400000 */
[----:B------:R-:W-:Y:S01]  /*ce10*/  FMUL R138, R175, R84 ;  /* 0x00000054af8a7220 */ /* 0x000fe20000400000 */
[----:B------:R-:W-:Y:S01]  /*ce20*/  FMUL R137, R7, R65 ;  /* 0x0000004107897220 */ /* 0x000fe20000400000 */
[----:B------:R-:W-:Y:S01]  /*ce30*/  FMUL R136, R4, R66 ;  /* 0x0000004204887220 */ /* 0x000fe20000400000 */
[----:B------:R-:W-:Y:S01]  /*ce40*/  F2FP.F16.F32.PACK_AB R16, R13, R16 ;  /* 0x000000100d10723e */ /* 0x000fe200000000ff */
[----:B------:R-:W-:Y:S01]  /*ce50*/  FMUL R135, R5, R68 ;  /* 0x0000004405877220 */ /* 0x000fe20000400000 */
[----:B------:R-:W-:Y:S01]  /*ce60*/  FMUL R11, R11, R70 ;  /* 0x000000460b0b7220 */ /* 0x000fe20000400000 */
[----:B------:R-:W-:Y:S01]  /*ce70*/  FMUL R128, R17, R91 ;  /* 0x0000005b11807220 */ /* 0x000fe20000400000 */
[----:B------:R-:W-:Y:S01]  /*ce80*/  FMUL R91, R18, R92 ;  /* 0x0000005c125b7220 */ /* 0x000fe20000400000 */
[----:B------:R-:W-:Y:S01]  /*ce90*/  FMUL R131, R12, R72 ;  /* 0x000000480c837220 */ /* 0x000fe20000400000 */
[----:B------:R-:W-:Y:S01]  /*cea0*/  F2FP.F16.F32.PACK_AB R10, R135, R136 ;  /* 0x00000088870a723e */ /* 0x000fe200000000ff */
[----:B------:R-:W-:Y:S01]  /*ceb0*/  FMUL R130, R14, R89 ;  /* 0x000000590e827220 */ /* 0x000fe20000400000 */
[----:B------:R-:W-:Y:S01]  /*cec0*/  F2FP.F16.F32.PACK_AB R11, R11, R134 ;  /* 0x000000860b0b723e */ /* 0x000fe200000000ff */
[----:B------:R-:W-:Y:S01]  /*ced0*/  FMUL R18, R58, R126 ;  /* 0x0000007e3a127220 */ /* 0x000fe20000400000 */
[----:B------:R-:W-:Y:S01]  /*cee0*/  F2FP.F16.F32.PACK_AB R6, R6, R131 ;  /* 0x000000830606723e */ /* 0x000fe200000000ff */
        /* <DEDUP_REMOVED lines=8> */
[----:B-1----:R-:W-:Y:S01]  /*cf70*/  LOP3.LUT R142, R142, 0x1, RZ, 0xc0, !PT ;  /* 0x000000018e8e7812 */ /* 0x002fe200078ec0ff */
[----:B------:R-:W-:Y:S01]  /*cf80*/  FMUL R7, R19, R90 ;  /* 0x0000005a13077220 */ /* 0x000fe20000400000 */
[----:B------:R-:W-:Y:S01]  /*cf90*/  F2FP.F16.F32.PACK_AB R17, R17, R18 ;  /* 0x000000121111723e */ /* 0x000fe200000000ff */
[----:B------:R-:W-:Y:S01]  /*cfa0*/  FMUL R90, R23, R74 ;  /* 0x0000004a175a7220 */ /* 0x000fe20000400000 */
[----:B------:R-:W-:Y:S01]  /*cfb0*/  ISETP.NE.U32.AND P0, PT, R142, 0x1, PT ;  /* 0x000000018e00780c */ /* 0x000fe20003f05070 */
[----:B------:R-:W-:Y:S01]  /*cfc0*/  FMUL R23, R54, R121 ;  /* 0x0000007936177220 */ /* 0x000fe20000400000 */
[----:B------:R-:W-:Y:S01]  /*cfd0*/  F2FP.F16.F32.PACK_AB R18, R12, R14 ;  /* 0x0000000e0c12723e */ /* 0x000fe200000000ff */
[----:B------:R-:W-:Y:S01]  /*cfe0*/  FMUL R19, R59, R122 ;  /* 0x0000007a3b137220 */ /* 0x000fe20000400000 */
[----:B------:R-:W-:Y:S01]  /*cff0*/  SEL R13, R2, 0xfffffff0, P0 ;  /* 0xfffffff0020d7807 */ /* 0x000fe20000000000 */
[----:B------:R-:W-:Y:S01]  /*d000*/  FMUL R15, R62, R127 ;  /* 0x0000007f3e0f7220 */ /* 0x000fe20000400000 */
[----:B------:R-:W-:Y:S01]  /*d010*/  F2FP.F16.F32.PACK_AB R4, R4, R133 ;  /* 0x000000850404723e */ /* 0x000fe200000000ff */
        /* <DEDUP_REMOVED lines=47> */
[----:B------:R-:W-:Y:S01]  /*d310*/  F2FP.F16.F32.PACK_AB R24, R24, R65 ;  /* 0x000000411818723e */ /* 0x000fe200000000ff */
[----:B------:R-:W-:Y:S05]  /*d320*/  WARPSYNC.ALL ;  /* 0x0000000000007948 */ /* 0x000fea0003800000 */
[----:B------:R-:W-:Y:S01]  /*d330*/  F2FP.F16.F32.PACK_AB R25, R25, R64 ;  /* 0x000000401919723e */ /* 0x000fe200000000ff */
[----:B------:R-:W-:Y:S01]  /*d340*/  BSSY.RECONVERGENT B0, `(.L_x_291) ;  /* 0x0000034000007945 */ /* 0x000fe20003800200 */
[----:B------:R-:W-:Y:S02]  /*d350*/  F2FP.F16.F32.PACK_AB R26, R26, R43 ;  /* 0x0000002b1a1a723e */ /* 0x000fe400000000ff */
[----:B------:R-:W-:Y:S02]  /*d360*/  F2FP.F16.F32.PACK_AB R20, R20, R42 ;  /* 0x0000002a1414723e */ /* 0x000fe400000000ff */
[----:B------:R-:W-:Y:S02]  /*d370*/  F2FP.F16.F32.PACK_AB R21, R21, R41 ;  /* 0x000000291515723e */ /* 0x000fe400000000ff */
[----:B------:R-:W-:Y:S02]  /*d380*/  F2FP.F16.F32.PACK_AB R22, R22, R40 ;  /* 0x000000281616723e */ /* 0x000fe400000000ff */
[----:B--2---:R-:W-:Y:S04]  /*d390*/  LEA R0, R0, R143, 0xd ;  /* 0x0000008f00007211 */ /* 0x004fe800078e68ff */
[----:B------:R-:W-:Y:S04]  /*d3a0*/  LEA R0, R0, UR42, 0x1 ;  /* 0x0000002a00007c11 */ /* 0x000fe8000f8e08ff */
[-C--:B------:R-:W-:Y:S01]  /*d3b0*/  IADD3 R14, PT, PT, R13, R0.reuse, RZ ;  /* 0x000000000d0e7210 */ /* 0x080fe20007ffe0ff */
[----:B------:R-:W-:Y:S01]  /*d3c0*/  STS.128 [R0+0x400], R8 ;  /* 0x0004000800007388 */ /* 0x000fe20000000c00 */
[C---:B---3--:R-:W-:Y:S02]  /*d3d0*/  LEA R3, R141.reuse, R0, 0x4 ;  /* 0x000000008d037211 */ /* 0x048fe400078e20ff */
[----:B------:R-:W-:Y:S02]  /*d3e0*/  IADD3 R2, PT, PT, R0, 0x400, RZ ;  /* 0x0000040000027810 */ /* 0x000fe40007ffe0ff */
[----:B------:R1:W-:Y:S02]  /*d3f0*/  STS.128 [R14+0x400], R4 ;  /* 0x000400040e007388 */ /* 0x0003e40000000c00 */
[C---:B------:R-:W-:Y:S03]  /*d400*/  LEA R12, R252.reuse, R2, 0x4 ;  /* 0x00000002fc0c7211 */ /* 0x040fe600078e20ff */
[----:B------:R2:W-:Y:S01]  /*d410*/  STS.128 [R3+0x400], R36 ;  /* 0x0004002403007388 */ /* 0x0005e20000000c00 */
[----:B------:R-:W-:Y:S02]  /*d420*/  LEA R2, R141, R12, 0x4 ;  /* 0x0000000c8d027211 */ /* 0x000fe400078e20ff */
[----:B------:R-:W3:Y:S01]  /*d430*/  S2R R141, SR_TID.X ;  /* 0x00000000008d7919 */ /* 0x000ee20000002100 */
[C---:B-1----:R-:W-:Y:S02]  /*d440*/  IADD3 R6, PT, PT, R13.reuse, R3, RZ ;  /* 0x000000030d067210 */ /* 0x042fe40007ffe0ff */
[----:B------:R-:W-:Y:S02]  /*d450*/  LEA R5, R252, R0, 0x4 ;  /* 0x00000000fc057211 */ /* 0x000fe400078e20ff */
[C---:B------:R-:W-:Y:S01]  /*d460*/  IADD3 R4, PT, PT, R13.reuse, R12, RZ ;  /* 0x0000000c0d047210 */ /* 0x040fe20007ffe0ff */
[----:B------:R2:W-:Y:S01]  /*d470*/  STS.128 [R6+0x400], R32 ;  /* 0x0004002006007388 */ /* 0x0005e20000000c00 */
[----:B------:R-:W-:Y:S04]  /*d480*/  IADD3 R0, PT, PT, R13, R2, RZ ;  /* 0x000000020d007210 */ /* 0x000fe80007ffe0ff */
[----:B------:R2:W-:Y:S01]  /*d490*/  STS.128 [R5+0x400], R28 ;  /* 0x0004001c05007388 */ /* 0x0005e20000000c00 */
[----:B---3--:R-:W-:Y:S04]  /*d4a0*/  LOP3.LUT R141, R141, 0x60, RZ, 0xc0, !PT ;  /* 0x000000608d8d7812 */ /* 0x008fe800078ec0ff */
[----:B------:R2:W-:Y:S01]  /*d4b0*/  STS.128 [R4], R24 ;  /* 0x0000001804007388 */ /* 0x0005e20000000c00 */
[----:B------:R-:W-:Y:S04]  /*d4c0*/  ISETP.NE.AND P0, PT, R141, RZ, PT ;  /* 0x000000ff8d00720c */ /* 0x000fe80003f05270 */
[----:B------:R2:W-:Y:S05]  /*d4d0*/  STS.128 [R2], R20 ;  /* 0x0000001402007388 */ /* 0x0005ea0000000c00 */
[----:B------:R2:W-:Y:S01]  /*d4e0*/  STS.128 [R0], R16 ;  /* 0x0000001000007388 */ /* 0x0005e20000000c00 */
[----:B------:R-:W-:Y:S01]  /*d4f0*/  @!PT LDS RZ, [RZ] ;  /* 0x00000000fffff984 */ /* 0x000fe20000000800 */
[----:B------:R-:W-:Y:S01]  /*d500*/  @!PT LDS RZ, [RZ] ;  /* 0x00000000fffff984 */ /* 0x000fe20000000800 */
[----:B------:R-:W-:Y:S01]  /*d510*/  @!PT LDS RZ, [RZ] ;  /* 0x00000000fffff984 */ /* 0x000fe20000000800 */
[----:B------:R-:W-:Y:S01]  /*d520*/  @!PT LDS RZ, [RZ] ;  /* 0x00000000fffff984 */ /* 0x000fe20000000800 */
[----:B------:R1:W-:Y:S06]  /*d530*/  MEMBAR.ALL.CTA ;  /* 0x0000000000007992 */ /* 0x0003ec0000008000 */
[----:B-1----:R-:W1:Y:S02]  /*d540*/  FENCE.VIEW.ASYNC.S ;  /* 0x00000000000073c6 */ /* 0x002e640000000000 */
[----:B-1----:R-:W-:Y:S06]  /*d550*/  BAR.SYNC.DEFER_BLOCKING 0x1, 0x80 ;  /* 0x0042000000007b1d */ /* 0x002fec0000010000 */
[----:B------:R-:W-:Y:S05]  /*d560*/  @P0 BRA `(.L_x_292) ;  /* 0x0000000000440947 */ /* 0x000fea0003800000 */
[----:B------:R-:W-:Y:S01]  /*d570*/  UIADD3 UR8, UP0, UPT, UR58, 0x680, URZ ;  /* 0x000006803a087890 */ /* 0x000fe2000ff1e0ff */
[----:B------:R-:W3:Y:S01]  /*d580*/  LDL R41, [R1+0x2c] ;  /* 0x00002c0001297983 */ /* 0x000ee20000100800 */
[----:B------:R-:W-:Y:S01]  /*d590*/  ULEA UR4, UR54, UR42, 0xe ;  /* 0x0000002a36047291 */ /* 0x000fe2000f8e70ff */
[----:B------:R-:W-:Y:S01]  /*d5a0*/  PLOP3.LUT P0, PT, PT, PT, PT, 0x80, 0x8 ;  /* 0x000000000008781c */ /* 0x000fe20003f0f070 */
[----:B------:R-:W-:Y:S01]  /*d5b0*/  UIADD3.X UR9, UPT, UPT, URZ, UR59, URZ, UP0, !UPT ;  /* 0x0000003bff097290 */ /* 0x000fe200087fe4ff */
[----:B------:R-:W2:Y:S01]  /*d5c0*/  LDL R40, [R1+0x34] ;  /* 0x0000340001287983 */ /* 0x000ea20000100800 */
[----:B------:R-:W-:Y:S01]  /*d5d0*/  UIADD3 UR4, UPT, UPT, UR4, 0x400, URZ ;  /* 0x0000040004047890 */ /* 0x000fe2000fffe0ff */
[----:B---3--:R-:W-:Y:S01]  /*d5e0*/  R2UR UR6, R41 ;  /* 0x00000000290672ca */ /* 0x008fe200000e0000 */
[----:B--2---:R-:W-:Y:S11]  /*d5f0*/  IMAD.IADD R0, R40, 0x1, R171 ;  /* 0x0000000128007824 */ /* 0x004ff600078e02ab */
[----:B------:R-:W-:Y:S03]  /*d600*/  @!UPT UIADD3 URZ, UPT, UPT, URZ, URZ, URZ ;  /* 0x000000fffffff290 */ /* 0x000fe6000fffe0ff */
.L_x_293:
[----:B------:R-:W-:Y:S02]  /*d610*/  PLOP3.LUT P1, PT, P1, P0, PT, 0xf2, 0x2f ;  /* 0x00000000002f781c */ /* 0x000fe40000f21e72 */
[----:B------:R-:W-:Y:S01]  /*d620*/  @P0 R2UR P1, UR5, R0 ;  /* 0x00000000000502ca */ /* 0x000fe20000020000 */
[----:B------:R-:W-:Y:S07]  /*d630*/  UMOV UR7, UR36 ;  /* 0x0000002400077c82 */ /* 0x000fee0008000000 */
[----:B------:R-:W-:Y:S05]  /*d640*/  @P0 PLOP3.LUT P0, PT, P1, PT, PT, 0x80, 0x8 ;  /* 0x000000000008081c */ /* 0x000fea0000f0f070 */
[----:B------:R1:W-:Y:S08]  /*d650*/  UTMASTG.3D [UR4], [UR8] ;  /* 0x00000004080073b5 */ /* 0x0003f00008010000 */
[----:B-1----:R-:W-:Y:S05]  /*d660*/  @P0 BRA.U.ANY `(.L_x_293) ;  /* 0xfffffffd00e80947 */ /* 0x002fea000393ffff */
[----:B------:R0:W-:Y:S02]  /*d670*/  UTMACMDFLUSH ;  /* 0x00000000000079b7 */ /* 0x0001e40000000000 */
.L_x_292:
[----:B------:R-:W-:Y:S05]  /*d680*/  BSYNC.RECONVERGENT B0 ;  /* 0x0000000000007941 */ /* 0x000fea0003800200 */
.L_x_291:
[----:B------:R-:W-:Y:S01]  /*d690*/  UIADD3 UR54, UPT, UPT, UR54, 0x1, URZ ;  /* 0x0000000136367890 */ /* 0x000fe2000fffe0ff */
[----:B--2---:R-:W1:Y:S01]  /*d6a0*/  S2R R0, SR_TID.X ;  /* 0x0000000000007919 */ /* 0x004e620000002100 */
[----:B------:R-:W-:Y:S02]  /*d6b0*/  BSSY.RECONVERGENT B0, `(.L_x_294) ;  /* 0x000000a000007945 */ /* 0x000fe40003800200 */
[----:B------:R-:W-:Y:S04]  /*d6c0*/  UISETP.NE.AND UP0, UPT, UR54, 0x4, UPT ;  /* 0x000000043600788c */ /* 0x000fe8000bf05270 */
[----:B------:R-:W-:Y:S02]  /*d6d0*/  USEL UR4, URZ, 0x1, UP0 ;  /* 0x00000001ff047887 */ /* 0x000fe40008000000 */
[----:B------:R-:W-:Y:S02]  /*d6e0*/  USEL UR54, UR54, URZ, UP0 ;  /* 0x000000ff36367287 */ /* 0x000fe40008000000 */
[----:B------:R-:W-:Y:S01]  /*d6f0*/  ULOP3.LUT UR56, UR56, UR4, URZ, 0x3c, !UPT ;  /* 0x0000000438387292 */ /* 0x000fe2000f8e3cff */
[----:B-1----:R-:W-:Y:S04]  /*d700*/  LOP3.LUT R0, R0, 0x60, RZ, 0xc0, !PT ;  /* 0x0000006000007812 */ /* 0x002fe800078ec0ff */
[----:B------:R-:W-:Y:S11]  /*d710*/  ISETP.NE.AND P0, PT, R0, RZ, PT ;  /* 0x000000ff0000720c */ /* 0x000ff60003f05270 */
[----:B------:R-:W-:Y:S02]  /*d720*/  @!UPT UIADD3 URZ, UPT, UPT, URZ, URZ, URZ ;  /* 0x000000fffffff290 */ /* 0x000fe4000fffe0ff */
[----:B------:R-:W-:Y:S05]  /*d730*/  @P0 BRA `(.L_x_295) ;  /* 0x0000000000040947 */ /* 0x000fea0003800000 */
[----:B------:R-:W-:Y:S04]  /*d740*/  DEPBAR.LE SB0, 0x1 ;  /* 0x000080400000791a */ /* 0x000fe80000000000 */
.L_x_295:
[----:B------:R-:W-:Y:S05]  /*d750*/  BSYNC.RECONVERGENT B0 ;  /* 0x0000000000007941 */ /* 0x000fea0003800200 */
.L_x_294:
[----:B------:R-:W2:Y:S01]  /*d760*/  LDL R2, [R1+0x20] ;  /* 0x0000200001027983 */ /* 0x000ea20000100800 */
[----:B------:R-:W-:Y:S03]  /*d770*/  BSSY.RECONVERGENT B0, `(.L_x_296) ;  /* 0x0000013000007945 */ /* 0x000fe60003800200 */
[----:B------:R-:W3:Y:S01]  /*d780*/  LDL.LU R0, [R1+0x14] ;  /* 0x0000140001007983 */ /* 0x000ee20000300800 */
[----:B------:R-:W-:Y:S01]  /*d790*/  BAR.SYNC.DEFER_BLOCKING 0x1, 0x80 ;  /* 0x0042000000007b1d */ /* 0x000fe20000010000 */
[----:B---3--:R-:W-:Y:S01]  /*d7a0*/  VIADD R0, R0, 0x1 ;  /* 0x0000000100007836 */ /* 0x008fe20000000000 */
[----:B--2---:R-:W-:Y:S04]  /*d7b0*/  ISETP.NE.AND P3, PT, R2, RZ, PT ;  /* 0x000000ff0200720c */ /* 0x004fe80003f65270 */
[----:B------:R1:W-:Y:S01]  /*d7c0*/  STL [R1+0x14], R0 ;  /* 0x0000140001007387 */ /* 0x0003e20000100800 */
[----:B------:R-:W-:Y:S11]  /*d7d0*/  ISETP.GE.U32.AND P0, PT, R0, 0x2, PT ;  /* 0x000000020000780c */ /* 0x000ff60003f06070 */
[----:B------:R-:W-:Y:S02]  /*d7e0*/  @!UPT UIADD3 URZ, UPT, UPT, URZ, URZ, URZ ;  /* 0x000000fffffff290 */ /* 0x000fe4000fffe0ff */
[----:B------:R-:W-:Y:S05]  /*d7f0*/  @!P0 BRA `(.L_x_297) ;  /* 0x0000000000288947 */ /* 0x000fea0003800000 */
[----:B------:R-:W1:Y:S01]  /*d800*/  LDL.LU R3, [R1+0x18] ;  /* 0x0000180001037983 */ /* 0x000e620000300800 */
[----:B------:R-:W-:Y:S01]  /*d810*/  IMAD.U32 R2, RZ, RZ, UR38 ;  /* 0x00000026ff027e24 */ /* 0x000fe2000f8e00ff */
[C---:B-1----:R-:W-:Y:S05]  /*d820*/  @!P3 LEA R0, R3.reuse, UR42, 0x3 ;  /* 0x0000002a0300bc11 */ /* 0x042fea000f8e18ff */
[----:B------:R-:W-:Y:S05]  /*d830*/  @!P3 VIADD R0, R0, 0x50 ;  /* 0x000000500000b836 */ /* 0x000fea0000000000 */
[----:B------:R-:W-:Y:S04]  /*d840*/  @!P3 PRMT R0, R2, 0x654, R0 ;  /* 0x000006540200b816 */ /* 0x000fe80000000000 */
[----:B------:R1:W-:Y:S02]  /*d850*/  @!P3 SYNCS.ARRIVE.TRANS64.RED.A1T0 RZ, [R0+URZ], RZ ;  /* 0x000000ff00ffb9a7 */ /* 0x0003e400081004ff */
[----:B-1----:R-:W-:Y:S05]  /*d860*/  VIADD R0, R3, 0x1 ;  /* 0x0000000103007836 */ /* 0x002fea0000000000 */
[C---:B------:R-:W-:Y:S04]  /*d870*/  ISETP.NE.AND P0, PT, R0.reuse, 0x4, PT ;  /* 0x000000040000780c */ /* 0x040fe80003f05270 */
[----:B------:R-:W-:Y:S05]  /*d880*/  SEL R0, R0, RZ, P0 ;  /* 0x000000ff00007207 */ /* 0x000fea0000000000 */
[----:B------:R2:W-:Y:S04]  /*d890*/  STL [R1+0x18], R0 ;  /* 0x0000180001007387 */ /* 0x0005e80000100800 */
.L_x_297:
[----:B------:R-:W-:Y:S05]  /*d8a0*/  BSYNC.RECONVERGENT B0 ;  /* 0x0000000000007941 */ /* 0x000fea0003800200 */
.L_x_296:
[C---:B------:R-:W-:Y:S01]  /*d8b0*/  ISETP.EQ.OR P2, PT, R152.reuse, 0x3, P3 ;  /* 0x000000039800780c */ /* 0x040fe20001f42670 */
[----:B------:R-:W-:Y:S01]  /*d8c0*/  VIADD R152, R152, 0x1 ;  /* 0x0000000198987836 */ /* 0x000fe20000000000 */
[----:B------:R-:W-:Y:S04]  /*d8d0*/  SEL R222, R222, 0x1, P3 ;  /* 0x00000001dede7807 */ /* 0x000fe80001800000 */
[----:B------:R-:W-:Y:S07]  /*d8e0*/  ISETP.NE.AND P0, PT, R152, 0x4, PT ;  /* 0x000000049800780c */ /* 0x000fee0003f05270 */
[----:B------:R-:W-:Y:S02]  /*d8f0*/  @!P2 LEA R2, R221, UR42, 0x3 ;  /* 0x0000002add02ac11 */ /* 0x000fe4000f8e18ff */
[----:B-12---:R-:W-:Y:S04]  /*d900*/  @!P2 SHF.L.U32 R0, R223, 0x1f, RZ ;  /* 0x0000001fdf00a819 */ /* 0x006fe800000006ff */
[----:B------:R-:W1:Y:S02]  /*d910*/  @!P2 SYNCS.PHASECHK.TRANS64.TRYWAIT P1, [R2+URZ+0x30], R0 ;  /* 0x000030000200a5a7 */ /* 0x000e6400080211ff */
[----:B-1----:R-:W-:Y:S01]  /*d920*/  @!P2 SEL R222, RZ, 0x1, !P1 ;  /* 0x00000001ffdea807 */ /* 0x002fe20004800000 */
[----:B------:R-:W-:Y:S06]  /*d930*/  @P0 BRA `(.L_x_298) ;  /* 0xffffff8000300947 */ /* 0x000fec000383ffff */
[----:B------:R-:W2:Y:S04]  /*d940*/  LDL.LU.64 R4, [R1+0x40] ;  /* 0x0000400001047983 */ /* 0x000ea80000300a00 */
[----:B------:R-:W2:Y:S01]  /*d950*/  LDL.LU.64 R6, [R1+0x48] ;  /* 0x0000480001067983 */ /* 0x000ea20000300a00 */
[----:B------:R-:W-:Y:S02]  /*d960*/  UISETP.NE.AND UP0, UPT, UR57, 0x2, UPT ;  /* 0x000000023900788c */ /* 0x000fe4000bf05270 */
[----:B------:R-:W-:Y:S02]  /*d970*/  UIADD3 UR45, UPT, UPT, UR50, UR39, URZ ;  /* 0x00000027322d7290 */ /* 0x000fe4000fffe0ff */
[----:B------:R-:W-:Y:S02]  /*d980*/  USEL UR4, URZ, 0x1, UP0 ;  /* 0x00000001ff047887 */ /* 0x000fe40008000000 */
[----:B------:R-:W-:-:S02]  /*d990*/  UIADD3 UR48, UPT, UPT, UR51, UR44, URZ ;  /* 0x0000002c33307290 */ /* 0x000fc4000fffe0ff */
[----:B------:R-:W-:Y:S02]  /*d9a0*/  UIADD3 UR53, UPT, UPT, UR53, 0x4, URZ ;  /* 0x0000000435357890 */ /* 0x000fe4000fffe0ff */
[----:B------:R-:W-:Y:S02]  /*d9b0*/  USEL UR57, UR57, URZ, UP0 ;  /* 0x000000ff39397287 */ /* 0x000fe40008000000 */
[----:B------:R-:W-:Y:S01]  /*d9c0*/  ULOP3.LUT UR55, UR55, UR4, URZ, 0x3c, !UPT ;  /* 0x0000000437377292 */ /* 0x000fe2000f8e3cff */
[----:B------:R-:W-:Y:S01]  /*d9d0*/  UMOV UR36, UR52 ;  /* 0x0000003400247c82 */ /* 0x000fe20008000000 */
[----:B--2---:R-:W-:-:S13]  /*d9e0*/  LOP3.LUT P0, RZ, R6, 0x1, RZ, 0xc0, !PT ;  /* 0x0000000106ff7812 */ /* 0x004fda000780c0ff */
[----:B------:R-:W-:Y:S05]  /*d9f0*/  @P0 BRA `(.L_x_299) ;  /* 0xffffff7000200947 */ /* 0x000fea000383ffff */
[----:B------:R-:W-:-:S09]  /*da00*/  UISETP.NE.AND UP0, UPT, UR40, URZ, UPT ;  /* 0x000000ff2800728c */ /* 0x000fd2000bf05270 */
[----:B------:R-:W-:Y:S05]  /*da10*/  BRA.U !UP0, `(.L_x_300) ;  /* 0x00000001084c7547 */ /* 0x000fea000b800000 */
[----:B------:R-:W1:Y:S02]  /*da20*/  LDCU.64 UR4, c[0x0][0x890] ;  /* 0x00011200ff0477ac */ /* 0x000e640008000a00 */
[----:B-1----:R-:W-:-:S04]  /*da30*/  UISETP.NE.U32.AND UP0, UPT, UR4, URZ, UPT ;  /* 0x000000ff0400728c */ /* 0x002fc8000bf05070 */
[----:B------:R-:W-:-:S09]  /*da40*/  UISETP.NE.AND.EX UP0, UPT, UR5, URZ, UPT, UP0 ;  /* 0x000000ff0500728c */ /* 0x000fd2000bf05300 */
[----:B------:R-:W-:Y:S05]  /*da50*/  BRA.U UP0, `(.L_x_301) ;  /* 0x00000001000c7547 */ /* 0x000fea000b800000 */
[----:B------:R-:W-:-:S13]  /*da60*/  FSETP.NEU.AND P0, PT, R176, RZ, PT ;  /* 0x000000ffb000720b */ /* 0x000fda0003f0d000 */
[----:B------:R-:W-:Y:S05]  /*da70*/  @!P0 EXIT ;  /* 0x000000000000894d */ /* 0x000fea0003800000 */
[----:B------:R-:W-:Y:S05]  /*da80*/  BRA `(.L_x_300) ;  /* 0x0000000000307947 */ /* 0x000fea0003800000 */
.L_x_301:
[----:B------:R-:W2:Y:S01]  /*da90*/  LDL.LU R0, [R1+0x50] ;  /* 0x0000500001007983 */ /* 0x000ea20000300800 */
[----:B------:R-:W-:Y:S01]  /*daa0*/  BSSY.RECONVERGENT B0, `(.L_x_300) ;  /* 0x000000a000007945 */ /* 0x000fe20003800200 */
[----:B--2---:R-:W-:-:S13]  /*dab0*/  ISETP.NE.AND P0, PT, R0, RZ, PT ;  /* 0x000000ff0000720c */ /* 0x004fda0003f05270 */
[----:B------:R-:W-:Y:S05]  /*dac0*/  @P0 BRA `(.L_x_302) ;  /* 0x0000000000140947 */ /* 0x000fea0003800000 */
[----:B------:R-:W1:Y:S02]  /*dad0*/  LDCU.64 UR4, c[0x0][0x888] ;  /* 0x00011100ff0477ac */ /* 0x000e640008000a00 */
[----:B-1----:R-:W-:-:S04]  /*dae0*/  ISETP.NE.U32.AND P0, PT, RZ, UR4, PT ;  /* 0x00000004ff007c0c */ /* 0x002fc8000bf05070 */
[----:B------:R-:W-:-:S13]  /*daf0*/  ISETP.NE.AND.EX P0, PT, RZ, UR5, PT, P0 ;  /* 0x00000005ff007c0c */ /* 0x000fda000bf05300 */
[----:B------:R-:W-:Y:S05]  /*db00*/  @!P0 EXIT ;  /* 0x000000000000894d */ /* 0x000fea0003800000 */
[----:B------:R-:W-:Y:S05]  /*db10*/  BRA `(.L_x_303) ;  /* 0x0000000000087947 */ /* 0x000fea0003800000 */
.L_x_302:
[----:B------:R-:W-:-:S13]  /*db20*/  FSETP.NEU.AND P0, PT, R176, RZ, PT ;  /* 0x000000ffb000720b */ /* 0x000fda0003f0d000 */
[----:B------:R-:W-:Y:S05]  /*db30*/  @!P0 EXIT ;  /* 0x000000000000894d */ /* 0x000fea0003800000 */
.L_x_303:
[----:B------:R-:W-:Y:S05]  /*db40*/  BSYNC.RECONVERGENT B0 ;  /* 0x0000000000007941 */ /* 0x000fea0003800200 */
.L_x_300:
[----:B------:R-:W2:Y:S01]  /*db50*/  LDL.LU R0, [R1+0x18] ;  /* 0x0000180001007983 */ /* 0x000ea20000300800 */
[----:B------:R-:W-:-:S04]  /*db60*/  DEPBAR.LE SB0, 0x0 ;  /* 0x000080000000791a */ /* 0x000fc80000000000 */
[----:B--2---:R-:W-:Y:S01]  /*db70*/  LEA R2, R0, UR42, 0x3 ;  /* 0x0000002a00027c11 */ /* 0x004fe2000f8e18ff */
[----:B------:R-:W-:-:S04]  /*db80*/  IMAD.U32 R0, RZ, RZ, UR38 ;  /* 0x00000026ff007e24 */ /* 0x000fc8000f8e00ff */
[----:B------:R-:W-:-:S05]  /*db90*/  VIADD R2, R2, 0x50 ;  /* 0x0000005002027836 */ /* 0x000fca0000000000 */
[----:B------:R-:W-:-:S04]  /*dba0*/  PRMT R0, R0, 0x654, R2 ;  /* 0x0000065400007816 */ /* 0x000fc80000000002 */
[----:B------:R-:W-:Y:S01]  /*dbb0*/  SYNCS.ARRIVE.TRANS64.RED.A1T0 RZ, [R0+URZ], RZ ;  /* 0x000000ff00ff79a7 */ /* 0x000fe200081004ff */
[----:B------:R-:W-:Y:S05]  /*dbc0*/  EXIT ;  /* 0x000000000000794d */ /* 0x000fea0003800000 */
.L_x_19:
[----:B--2---:R2:W3:Y:S02]  /*dbd0*/  SYNCS.PHASECHK.TRANS64.TRYWAIT P0, [R2+URZ+0xd0], R3 ;  /* 0x0000d003020075a7 */ /* 0x0044e400080011ff */
[----:B---3--:R-:W-:Y:S05]  /*dbe0*/  @!P0 NANOSLEEP.SYNCS 0x989680 ;  /* 0x009896800000895d */ /* 0x008fea0003900000 */
[----:B------:R-:W3:Y:S02]  /*dbf0*/  @!P0 SYNCS.PHASECHK.TRANS64 P0, [R2+URZ+0xd0], R3 ;  /* 0x0000d003020085a7 */ /* 0x000ee400080010ff */
[----:B---3--:R-:W-:Y:S05]  /*dc00*/  @!P0 BRA `(.L_x_19) ;  /* 0xfffffffc00f08947 */ /* 0x008fea000383ffff */
[----:B------:R-:W-:Y:S05]  /*dc10*/  BRA `(.L_x_304) ;  /* 0xffffff3800687947 */ /* 0x000fea000383ffff */
.L_x_22:
[----:B------:R-:W-:-:S07]  /*dc20*/  MOV R4, UR33 ;  /* 0x0000002100047c02 */ /* 0x000fce0008000f00 */
.L_x_305:
[----:B-1----:R1:W2:Y:S02]  /*dc30*/  SYNCS.PHASECHK.TRANS64.TRYWAIT P0, [R4+URZ+0x18], R2 ;  /* 0x00001802040075a7 */ /* 0x0022a400080011ff */
[----:B--2---:R-:W-:Y:S05]  /*dc40*/  @!P0 NANOSLEEP.SYNCS 0x989680 ;  /* 0x009896800000895d */ /* 0x004fea0003900000 */
[----:B------:R-:W2:Y:S02]  /*dc50*/  @!P0 SYNCS.PHASECHK.TRANS64 P0, [R4+URZ+0x18], R2 ;  /* 0x00001802040085a7 */ /* 0x000ea400080010ff */
[----:B--2---:R-:W-:Y:S05]  /*dc60*/  @!P0 BRA `(.L_x_305) ;  /* 0xfffffffc00f08947 */ /* 0x004fea000383ffff */
[----:B------:R-:W-:Y:S05]  /*dc70*/  BRA `(.L_x_21) ;  /* 0xffffff3800b07947 */ /* 0x000fea000383ffff */
.L_x_28:
[----:B------:R-:W-:-:S07]  /*dc80*/  MOV R4, UR17 ;  /* 0x0000001100047c02 */ /* 0x000fce0008000f00 */
.L_x_306:
[----:B-1----:R1:W2:Y:S02]  /*dc90*/  SYNCS.PHASECHK.TRANS64.TRYWAIT P0, [R4+URZ+0x18], R2 ;  /* 0x00001802040075a7 */ /* 0x0022a400080011ff */
[----:B--2---:R-:W-:Y:S05]  /*dca0*/  @!P0 NANOSLEEP.SYNCS 0x989680 ;  /* 0x009896800000895d */ /* 0x004fea0003900000 */
[----:B------:R-:W2:Y:S02]  /*dcb0*/  @!P0 SYNCS.PHASECHK.TRANS64 P0, [R4+URZ+0x18], R2 ;  /* 0x00001802040085a7 */ /* 0x000ea400080010ff */
[----:B--2---:R-:W-:Y:S05]  /*dcc0*/  @!P0 BRA `(.L_x_306) ;  /* 0xfffffffc00f08947 */ /* 0x004fea000383ffff */
[----:B------:R-:W-:Y:S05]  /*dcd0*/  BRA `(.L_x_27) ;  /* 0xffffff3c005c7947 */ /* 0x000fea000383ffff */
.L_x_32:
[----:B-1----:R1:W2:Y:S02]  /*dce0*/  SYNCS.PHASECHK.TRANS64.TRYWAIT P0, [R3+URZ+0x80], R2 ;  /* 0x00008002030075a7 */ /* 0x0022a400080011ff */
[----:B--2---:R-:W-:Y:S05]  /*dcf0*/  @!P0 NANOSLEEP.SYNCS 0x989680 ;  /* 0x009896800000895d */ /* 0x004fea0003900000 */
[----:B------:R-:W2:Y:S02]  /*dd00*/  @!P0 SYNCS.PHASECHK.TRANS64 P0, [R3+URZ+0x80], R2 ;  /* 0x00008002030085a7 */ /* 0x000ea400080010ff */
[----:B--2---:R-:W-:Y:S05]  /*dd10*/  @!P0 BRA `(.L_x_32) ;  /* 0xfffffffc00f08947 */ /* 0x004fea000383ffff */
[----:B------:R-:W-:Y:S05]  /*dd20*/  BRA `(.L_x_307) ;  /* 0xffffff3c00ec7947 */ /* 0x000fea000383ffff */
.L_x_36:
[----:B------:R-:W-:-:S07]  /*dd30*/  MOV R3, UR4 ;  /* 0x0000000400037c02 */ /* 0x000fce0008000f00 */
.L_x_308:
[----:B-1----:R1:W2:Y:S02]  /*dd40*/  SYNCS.PHASECHK.TRANS64.TRYWAIT P0, [R3+URZ], R2 ;  /* 0x00000002030075a7 */ /* 0x0022a400080011ff */
[----:B--2---:R-:W-:Y:S05]  /*dd50*/  @!P0 NANOSLEEP.SYNCS 0x989680 ;  /* 0x009896800000895d */ /* 0x004fea0003900000 */
[----:B------:R-:W2:Y:S02]  /*dd60*/  @!P0 SYNCS.PHASECHK.TRANS64 P0, [R3+URZ], R2 ;  /* 0x00000002030085a7 */ /* 0x000ea400080010ff */
[----:B--2---:R-:W-:Y:S05]  /*dd70*/  @!P0 BRA `(.L_x_308) ;  /* 0xfffffffc00f08947 */ /* 0x004fea000383ffff */
[----:B------:R-:W-:Y:S05]  /*dd80*/  BRA `(.L_x_309) ;  /* 0xffffff4400707947 */ /* 0x000fea000383ffff */
.L_x_37:
[----:B------:R-:W-:-:S07]  /*dd90*/  MOV R3, UR4 ;  /* 0x0000000400037c02 */ /* 0x000fce0008000f00 */
.L_x_310:
[----:B-1----:R1:W2:Y:S02]  /*dda0*/  SYNCS.PHASECHK.TRANS64.TRYWAIT P0, [R3+URZ], R2 ;  /* 0x00000002030075a7 */ /* 0x0022a400080011ff */
[----:B--2---:R-:W-:Y:S05]  /*ddb0*/  @!P0 NANOSLEEP.SYNCS 0x989680 ;  /* 0x009896800000895d */ /* 0x004fea0003900000 */
[----:B------:R-:W2:Y:S02]  /*ddc0*/  @!P0 SYNCS.PHASECHK.TRANS64 P0, [R3+URZ], R2 ;  /* 0x00000002030085a7 */ /* 0x000ea400080010ff */
[----:B--2---:R-:W-:Y:S05]  /*ddd0*/  @!P0 BRA `(.L_x_310) ;  /* 0xfffffffc00f08947 */ /* 0x004fea000383ffff */
[----:B------:R-:W-:Y:S05]  /*dde0*/  BRA `(.L_x_311) ;  /* 0xffffff44007c7947 */ /* 0x000fea000383ffff */
.L_x_40:
[----:B--2---:R2:W3:Y:S02]  /*ddf0*/  SYNCS.PHASECHK.TRANS64.TRYWAIT P0, [R0+URZ+0xc0], R2 ;  /* 0x0000c002000075a7 */ /* 0x0044e400080011ff */
[----:B---3--:R-:W-:Y:S05]  /*de00*/  @!P0 NANOSLEEP.SYNCS 0x989680 ;  /* 0x009896800000895d */ /* 0x008fea0003900000 */
[----:B------:R-:W3:Y:S02]  /*de10*/  @!P0 SYNCS.PHASECHK.TRANS64 P0, [R0+URZ+0xc0], R2 ;  /* 0x0000c002000085a7 */ /* 0x000ee400080010ff */
[----:B---3--:R-:W-:Y:S05]  /*de20*/  @!P0 BRA `(.L_x_40) ;  /* 0xfffffffc00f08947 */ /* 0x008fea000383ffff */
[----:B------:R-:W-:Y:S05]  /*de30*/  BRA `(.L_x_312) ;  /* 0xffffff4400e07947 */ /* 0x000fea000383ffff */
.L_x_41:
[----:B------:R-:W-:-:S07]  /*de40*/  MOV R3, UR5 ;  /* 0x0000000500037c02 */ /* 0x000fce0008000f00 */
.L_x_313:
[----:B--2---:R2:W3:Y:S02]  /*de50*/  SYNCS.PHASECHK.TRANS64.TRYWAIT P0, [R3+URZ+0x90], R2 ;  /* 0x00009002030075a7 */ /* 0x0044e400080011ff */
[----:B---3--:R-:W-:Y:S05]  /*de60*/  @!P0 NANOSLEEP.SYNCS 0x989680 ;  /* 0x009896800000895d */ /* 0x008fea0003900000 */
[----:B------:R-:W3:Y:S02]  /*de70*/  @!P0 SYNCS.PHASECHK.TRANS64 P0, [R3+URZ+0x90], R2 ;  /* 0x00009002030085a7 */ /* 0x000ee400080010ff */
[----:B---3--:R-:W-:Y:S05]  /*de80*/  @!P0 BRA `(.L_x_313) ;  /* 0xfffffffc00f08947 */ /* 0x008fea000383ffff */
[----:B------:R-:W-:Y:S05]  /*de90*/  BRA `(.L_x_314) ;  /* 0xffffff4400f07947 */ /* 0x000fea000383ffff */
.L_x_42:
[----:B--2---:R2:W3:Y:S02]  /*dea0*/  SYNCS.PHASECHK.TRANS64.TRYWAIT P1, [R0+URZ+0x80], R2 ;  /* 0x00008002000075a7 */ /* 0x0044e400080211ff */
[----:B---3--:R-:W-:Y:S05]  /*deb0*/  @!P1 NANOSLEEP.SYNCS 0x989680 ;  /* 0x009896800000995d */ /* 0x008fea0003900000 */
[----:B------:R-:W3:Y:S02]  /*dec0*/  @!P1 SYNCS.PHASECHK.TRANS64 P1, [R0+URZ+0x80], R2 ;  /* 0x00008002000095a7 */ /* 0x000ee400080210ff */
[----:B---3--:R-:W-:Y:S05]  /*ded0*/  @!P1 BRA `(.L_x_42) ;  /* 0xfffffffc00f09947 */ /* 0x008fea000383ffff */
[----:B------:R-:W-:Y:S05]  /*dee0*/  BRA `(.L_x_315) ;  /* 0xffffff4800207947 */ /* 0x000fea000383ffff */
.L_x_45:
[----:B------:R-:W-:-:S07]  /*def0*/  MOV R2, UR5 ;  /* 0x0000000500027c02 */ /* 0x000fce0008000f00 */
.L_x_316:
[----:B--2---:R2:W3:Y:S02]  /*df00*/  SYNCS.PHASECHK.TRANS64.TRYWAIT P0, [R2+URZ+0x90], R0 ;  /* 0x00009000020075a7 */ /* 0x0044e400080011ff */
[----:B---3--:R-:W-:Y:S05]  /*df10*/  @!P0 NANOSLEEP.SYNCS 0x989680 ;  /* 0x009896800000895d */ /* 0x008fea0003900000 */
[----:B------:R-:W3:Y:S02]  /*df20*/  @!P0 SYNCS.PHASECHK.TRANS64 P0, [R2+URZ+0x90], R0 ;  /* 0x00009000020085a7 */ /* 0x000ee400080010ff */
[----:B---3--:R-:W-:Y:S05]  /*df30*/  @!P0 BRA `(.L_x_316) ;  /* 0xfffffffc00f08947 */ /* 0x008fea000383ffff */
[----:B------:R-:W-:Y:S05]  /*df40*/  BRA `(.L_x_44) ;  /* 0xffffff4800747947 */ /* 0x000fea000383ffff */
.L_x_52:
[----:B-1----:R1:W2:Y:S02]  /*df50*/  SYNCS.PHASECHK.TRANS64.TRYWAIT P1, [R3+URZ+0x80], R4 ;  /* 0x00008004030075a7 */ /* 0x0022a400080211ff */
[----:B--2---:R-:W-:Y:S05]  /*df60*/  @!P1 NANOSLEEP.SYNCS 0x989680 ;  /* 0x009896800000995d */ /* 0x004fea0003900000 */
[----:B------:R-:W2:Y:S02]  /*df70*/  @!P1 SYNCS.PHASECHK.TRANS64 P1, [R3+URZ+0x80], R4 ;  /* 0x00008004030095a7 */ /* 0x000ea400080210ff */
[----:B--2---:R-:W-:Y:S05]  /*df80*/  @!P1 BRA `(.L_x_52) ;  /* 0xfffffffc00f09947 */ /* 0x004fea000383ffff */
[----:B------:R-:W-:Y:S05]  /*df90*/  BRA `(.L_x_317) ;  /* 0xffffff4c00e87947 */ /* 0x000fea000383ffff */
.L_x_53:
[----:B------:R-:W-:-:S07]  /*dfa0*/  MOV R4, UR7 ;  /* 0x0000000700047c02 */ /* 0x000fce0008000f00 */
.L_x_318:
[----:B-1----:R1:W2:Y:S02]  /*dfb0*/  SYNCS.PHASECHK.TRANS64.TRYWAIT P0, [R4+URZ+0xb0], R3 ;  /* 0x0000b003040075a7 */ /* 0x0022a400080011ff */
[----:B--2---:R-:W-:Y:S05]  /*dfc0*/  @!P0 NANOSLEEP.SYNCS 0x989680 ;  /* 0x009896800000895d */ /* 0x004fea0003900000 */
[----:B------:R-:W2:Y:S02]  /*dfd0*/  @!P0 SYNCS.PHASECHK.TRANS64 P0, [R4+URZ+0xb0], R3 ;  /* 0x0000b003040085a7 */ /* 0x000ea400080010ff */
[----:B--2---:R-:W-:Y:S05]  /*dfe0*/  @!P0 BRA `(.L_x_318) ;  /* 0xfffffffc00f08947 */ /* 0x004fea000383ffff */
[----:B------:R-:W-:Y:S05]  /*dff0*/  BRA `(.L_x_319) ;  /* 0xffffff50001c7947 */ /* 0x000fea000383ffff */
.L_x_56:
[----:B------:R-:W-:Y:S07]  /*e000*/  MOV R2, UR6 ;  /* 0x0000000600027c02 */ /* 0x000fee0008000f00 */
.L_x_320:
[----:B-1----:R1:W2:Y:S02]  /*e010*/  SYNCS.PHASECHK.TRANS64.TRYWAIT P0, [R2+URZ], R3 ;  /* 0x00000003020075a7 */ /* 0x0022a400080011ff */
[----:B--2---:R-:W-:Y:S05]  /*e020*/  @!P0 NANOSLEEP.SYNCS 0x989680 ;  /* 0x009896800000895d */ /* 0x004fea0003900000 */
[----:B------:R-:W2:Y:S02]  /*e030*/  @!P0 SYNCS.PHASECHK.TRANS64 P0, [R2+URZ], R3 ;  /* 0x00000003020085a7 */ /* 0x000ea400080010ff */
[----:B--2---:R-:W-:Y:S05]  /*e040*/  @!P0 BRA `(.L_x_320) ;  /* 0xfffffffc00f08947 */ /* 0x004fea000383ffff */
[----:B------:R-:W-:Y:S05]  /*e050*/  BRA `(.L_x_55) ;  /* 0xffffff5000387947 */ /* 0x000fea000383ffff */
.L_x_59:
[----:B------:R-:W-:-:S07]  /*e060*/  MOV R2, UR6 ;  /* 0x0000000600027c02 */ /* 0x000fce0008000f00 */
.L_x_321:
[----:B--2---:R2:W3:Y:S02]  /*e070*/  SYNCS.PHASECHK.TRANS64.TRYWAIT P0, [R2+URZ], R0 ;  /* 0x00000000020075a7 */ /* 0x0044e400080011ff */
[----:B---3--:R-:W-:Y:S05]  /*e080*/  @!P0 NANOSLEEP.SYNCS 0x989680 ;  /* 0x009896800000895d */ /* 0x008fea0003900000 */
[----:B------:R-:W3:Y:S02]  /*e090*/  @!P0 SYNCS.PHASECHK.TRANS64 P0, [R2+URZ], R0 ;  /* 0x00000000020085a7 */ /* 0x000ee400080010ff */
[----:B---3--:R-:W-:Y:S05]  /*e0a0*/  @!P0 BRA `(.L_x_321) ;  /* 0xfffffffc00f08947 */ /* 0x008fea000383ffff */
[----:B------:R-:W-:Y:S05]  /*e0b0*/  BRA `(.L_x_322) ;  /* 0xffffff5400187947 */ /* 0x000fea000383ffff */
.L_x_60:
[----:B------:R-:W-:-:S07]  /*e0c0*/  MOV R2, UR7 ;  /* 0x0000000700027c02 */ /* 0x000fce0008000f00 */
.L_x_323:
[----:B-1----:R1:W2:Y:S02]  /*e0d0*/  SYNCS.PHASECHK.TRANS64.TRYWAIT P0, [R2+URZ], R0 ;  /* 0x00000000020075a7 */ /* 0x0022a400080011ff */
[----:B--2---:R-:W-:Y:S05]  /*e0e0*/  @!P0 NANOSLEEP.SYNCS 0x989680 ;  /* 0x009896800000895d */ /* 0x004fea0003900000 */
[----:B------:R-:W2:Y:S02]  /*e0f0*/  @!P0 SYNCS.PHASECHK.TRANS64 P0, [R2+URZ], R0 ;  /* 0x00000000020085a7 */ /* 0x000ea400080010ff */
[----:B--2---:R-:W-:Y:S05]  /*e100*/  @!P0 BRA `(.L_x_323) ;  /* 0xfffffffc00f08947 */ /* 0x004fea000383ffff */
[----:B------:R-:W-:Y:S05]  /*e110*/  BRA `(.L_x_324) ;  /* 0xffffff5400247947 */ /* 0x000fea000383ffff */
.L_x_65:
[----:B---3--:R3:W4:Y:S02]  /*e120*/  SYNCS.PHASECHK.TRANS64.TRYWAIT P0, [R2+URZ+0x80], R0 ;  /* 0x00008000020075a7 */ /* 0x00872400080011ff */
[----:B----4-:R-:W-:Y:S05]  /*e130*/  @!P0 NANOSLEEP.SYNCS 0x989680 ;  /* 0x009896800000895d */ /* 0x010fea0003900000 */
[----:B------:R-:W4:Y:S02]  /*e140*/  @!P0 SYNCS.PHASECHK.TRANS64 P0, [R2+URZ+0x80], R0 ;  /* 0x00008000020085a7 */ /* 0x000f2400080010ff */
[----:B----4-:R-:W-:Y:S05]  /*e150*/  @!P0 BRA `(.L_x_65) ;  /* 0xfffffffc00f08947 */ /* 0x010fea000383ffff */
[----:B------:R-:W-:Y:S05]  /*e160*/  BRA `(.L_x_325) ;  /* 0xffffff58005c7947 */ /* 0x000fea000383ffff */
.L_x_68:
[----:B------:R-:W-:Y:S07]  /*e170*/  MOV R3, UR29 ;  /* 0x0000001d00037c02 */ /* 0x000fee0008000f00 */
.L_x_326:
[----:B-1----:R1:W3:Y:S02]  /*e180*/  SYNCS.PHASECHK.TRANS64.TRYWAIT P1, [R3+URZ+0x78], R0 ;  /* 0x00007800030075a7 */ /* 0x0022e400080211ff */
[----:B---3--:R-:W-:Y:S05]  /*e190*/  @!P1 NANOSLEEP.SYNCS 0x989680 ;  /* 0x009896800000995d */ /* 0x008fea0003900000 */
[----:B------:R-:W3:Y:S02]  /*e1a0*/  @!P1 SYNCS.PHASECHK.TRANS64 P1, [R3+URZ+0x78], R0 ;  /* 0x00007800030095a7 */ /* 0x000ee400080210ff */
[----:B---3--:R-:W-:Y:S05]  /*e1b0*/  @!P1 BRA `(.L_x_326) ;  /* 0xfffffffc00f09947 */ /* 0x008fea000383ffff */
[----:B------:R-:W-:Y:S05]  /*e1c0*/  BRA `(.L_x_67) ;  /* 0xffffff5c00c47947 */ /* 0x000fea000383ffff */
.L_x_71:
[----:B-1----:R-:W-:Y:S07]  /*e1d0*/  MOV R0, UR29 ;  /* 0x0000001d00007c02 */ /* 0x002fee0008000f00 */
.L_x_327:
[----:B-1----:R1:W3:Y:S02]  /*e1e0*/  SYNCS.PHASECHK.TRANS64.TRYWAIT P0, [R0+URZ+0x50], R2 ;  /* 0x00005002000075a7 */ /* 0x0022e400080011ff */
[----:B---3--:R-:W-:Y:S05]  /*e1f0*/  @!P0 NANOSLEEP.SYNCS 0x989680 ;  /* 0x009896800000895d */ /* 0x008fea0003900000 */
[----:B------:R-:W3:Y:S02]  /*e200*/  @!P0 SYNCS.PHASECHK.TRANS64 P0, [R0+URZ+0x50], R2 ;  /* 0x00005002000085a7 */ /* 0x000ee400080010ff */
[----:B---3--:R-:W-:Y:S05]  /*e210*/  @!P0 BRA `(.L_x_327) ;  /* 0xfffffffc00f08947 */ /* 0x008fea000383ffff */
[----:B------:R-:W-:Y:S05]  /*e220*/  BRA `(.L_x_328) ;  /* 0xffffff6000287947 */ /* 0x000fea000383ffff */
.L_x_72:
[----:B------:R-:W-:Y:S07]  /*e230*/  MOV R0, UR29 ;  /* 0x0000001d00007c02 */ /* 0x000fee0008000f00 */
.L_x_329:
[----:B-1----:R1:W3:Y:S02]  /*e240*/  SYNCS.PHASECHK.TRANS64.TRYWAIT P0, [R0+URZ+0x58], R2 ;  /* 0x00005802000075a7 */ /* 0x0022e400080011ff */
[----:B---3--:R-:W-:Y:S05]  /*e250*/  @!P0 NANOSLEEP.SYNCS 0x989680 ;  /* 0x009896800000895d */ /* 0x008fea0003900000 */
[----:B------:R-:W3:Y:S02]  /*e260*/  @!P0 SYNCS.PHASECHK.TRANS64 P0, [R0+URZ+0x58], R2 ;  /* 0x00005802000085a7 */ /* 0x000ee400080010ff */
[----:B---3--:R-:W-:Y:S05]  /*e270*/  @!P0 BRA `(.L_x_329) ;  /* 0xfffffffc00f08947 */ /* 0x008fea000383ffff */
[----:B------:R-:W-:Y:S05]  /*e280*/  BRA `(.L_x_330) ;  /* 0xffffff6000487947 */ /* 0x000fea000383ffff */
.L_x_73:
[----:B------:R-:W-:Y:S07]  /*e290*/  MOV R0, UR29 ;  /* 0x0000001d00007c02 */ /* 0x000fee0008000f00 */
.L_x_331:
[----:B-1----:R1:W3:Y:S02]  /*e2a0*/  SYNCS.PHASECHK.TRANS64.TRYWAIT P0, [R0+URZ+0x60], R2 ;  /* 0x00006002000075a7 */ /* 0x0022e400080011ff */
[----:B---3--:R-:W-:Y:S05]  /*e2b0*/  @!P0 NANOSLEEP.SYNCS 0x989680 ;  /* 0x009896800000895d */ /* 0x008fea0003900000 */
[----:B------:R-:W3:Y:S02]  /*e2c0*/  @!P0 SYNCS.PHASECHK.TRANS64 P0, [R0+URZ+0x60], R2 ;  /* 0x00006002000085a7 */ /* 0x000ee400080010ff */
[----:B---3--:R-:W-:Y:S05]  /*e2d0*/  @!P0 BRA `(.L_x_331) ;  /* 0xfffffffc00f08947 */ /* 0x008fea000383ffff */
[----:B------:R-:W-:Y:S05]  /*e2e0*/  BRA `(.L_x_332) ;  /* 0xffffff6000747947 */ /* 0x000fea000383ffff */
.L_x_74:
[----:B------:R-:W-:Y:S07]  /*e2f0*/  MOV R3, UR29 ;  /* 0x0000001d00037c02 */ /* 0x000fee0008000f00 */
.L_x_333:
[----:B-1----:R1:W3:Y:S02]  /*e300*/  SYNCS.PHASECHK.TRANS64.TRYWAIT P0, [R3+URZ+0x68], R2 ;  /* 0x00006802030075a7 */ /* 0x0022e400080011ff */
[----:B---3--:R-:W-:Y:S05]  /*e310*/  @!P0 NANOSLEEP.SYNCS 0x989680 ;  /* 0x009896800000895d */ /* 0x008fea0003900000 */
[----:B------:R-:W3:Y:S02]  /*e320*/  @!P0 SYNCS.PHASECHK.TRANS64 P0, [R3+URZ+0x68], R2 ;  /* 0x00006802030085a7 */ /* 0x000ee400080010ff */
[----:B---3--:R-:W-:Y:S05]  /*e330*/  @!P0 BRA `(.L_x_333) ;  /* 0xfffffffc00f08947 */ /* 0x008fea000383ffff */
[----:B------:R-:W-:Y:S05]  /*e340*/  BRA `(.L_x_334) ;  /* 0xffffff6000a47947 */ /* 0x000fea000383ffff */
.L_x_76:
[----:B------:R-:W-:-:S07]  /*e350*/  MOV R2, UR29 ;  /* 0x0000001d00027c02 */ /* 0x000fce0008000f00 */
.L_x_335:
[----:B-1----:R1:W4:Y:S02]  /*e360*/  SYNCS.PHASECHK.TRANS64.TRYWAIT P0, [R2+URZ+0x50], R0 ;  /* 0x00005000020075a7 */ /* 0x00232400080011ff */
[----:B----4-:R-:W-:Y:S05]  /*e370*/  @!P0 NANOSLEEP.SYNCS 0x989680 ;  /* 0x009896800000895d */ /* 0x010fea0003900000 */
[----:B------:R-:W4:Y:S02]  /*e380*/  @!P0 SYNCS.PHASECHK.TRANS64 P0, [R2+URZ+0x50], R0 ;  /* 0x00005000020085a7 */ /* 0x000f2400080010ff */
[----:B----4-:R-:W-:Y:S05]  /*e390*/  @!P0 BRA `(.L_x_335) ;  /* 0xfffffffc00f08947 */ /* 0x010fea000383ffff */
[----:B------:R-:W-:Y:S05]  /*e3a0*/  BRA `(.L_x_336) ;  /* 0xffffff6000f87947 */ /* 0x000fea000383ffff */
.L_x_77:
[----:B-1----:R-:W-:-:S07]  /*e3b0*/  MOV R2, UR29 ;  /* 0x0000001d00027c02 */ /* 0x002fce0008000f00 */
.L_x_337:
[----:B-1----:R1:W4:Y:S02]  /*e3c0*/  SYNCS.PHASECHK.TRANS64.TRYWAIT P0, [R2+URZ+0x58], R0 ;  /* 0x00005800020075a7 */ /* 0x00232400080011ff */
[----:B----4-:R-:W-:Y:S05]  /*e3d0*/  @!P0 NANOSLEEP.SYNCS 0x989680 ;  /* 0x009896800000895d */ /* 0x010fea0003900000 */
[----:B------:R-:W4:Y:S02]  /*e3e0*/  @!P0 SYNCS.PHASECHK.TRANS64 P0, [R2+URZ+0x58], R0 ;  /* 0x00005800020085a7 */ /* 0x000f2400080010ff */
[----:B----4-:R-:W-:Y:S05]  /*e3f0*/  @!P0 BRA `(.L_x_337) ;  /* 0xfffffffc00f08947 */ /* 0x010fea000383ffff */
[----:B------:R-:W-:Y:S05]  /*e400*/  BRA `(.L_x_338) ;  /* 0xffffff6000e87947 */ /* 0x000fea000383ffff */
.L_x_78:
[----:B-1----:R-:W-:-:S07]  /*e410*/  MOV R2, UR29 ;  /* 0x0000001d00027c02 */ /* 0x002fce0008000f00 */
.L_x_339:
[----:B-1----:R1:W4:Y:S02]  /*e420*/  SYNCS.PHASECHK.TRANS64.TRYWAIT P0, [R2+URZ+0x60], R0 ;  /* 0x00006000020075a7 */ /* 0x00232400080011ff */
[----:B----4-:R-:W-:Y:S05]  /*e430*/  @!P0 NANOSLEEP.SYNCS 0x989680 ;  /* 0x009896800000895d */ /* 0x010fea0003900000 */
[----:B------:R-:W4:Y:S02]  /*e440*/  @!P0 SYNCS.PHASECHK.TRANS64 P0, [R2+URZ+0x60], R0 ;  /* 0x00006000020085a7 */ /* 0x000f2400080010ff */
[----:B----4-:R-:W-:Y:S05]  /*e450*/  @!P0 BRA `(.L_x_339) ;  /* 0xfffffffc00f08947 */ /* 0x010fea000383ffff */
[----:B------:R-:W-:Y:S05]  /*e460*/  BRA `(.L_x_340) ;  /* 0xffffff6000d87947 */ /* 0x000fea000383ffff */
.L_x_80:
[----:B------:R-:W-:-:S07]  /*e470*/  MOV R2, UR5 ;  /* 0x0000000500027c02 */ /* 0x000fce0008000f00 */
.L_x_341:
[----:B-1----:R1:W2:Y:S02]  /*e480*/  SYNCS.PHASECHK.TRANS64.TRYWAIT P0, [R2+URZ+0x80], R0 ;  /* 0x00008000020075a7 */ /* 0x0022a400080011ff */
[----:B--2---:R-:W-:Y:S05]  /*e490*/  @!P0 NANOSLEEP.SYNCS 0x989680 ;  /* 0x009896800000895d */ /* 0x004fea0003900000 */
[----:B------:R-:W2:Y:S02]  /*e4a0*/  @!P0 SYNCS.PHASECHK.TRANS64 P0, [R2+URZ+0x80], R0 ;  /* 0x00008000020085a7 */ /* 0x000ea400080010ff */
[----:B--2---:R-:W-:Y:S05]  /*e4b0*/  @!P0 BRA `(.L_x_341) ;  /* 0xfffffffc00f08947 */ /* 0x004fea000383ffff */
[----:B------:R-:W-:Y:S05]  /*e4c0*/  BRA `(.L_x_342) ;  /* 0xffffff6400807947 */ /* 0x000fea000383ffff */
.L_x_94:
[----:B-1----:R1:W2:Y:S02]  /*e4d0*/  SYNCS.PHASECHK.TRANS64.TRYWAIT P0, [R6+URZ+0x30], R4 ;  /* 0x00003004060075a7 */ /* 0x0022a400080011ff */
[----:B--2---:R-:W-:Y:S05]  /*e4e0*/  @!P0 NANOSLEEP.SYNCS 0x989680 ;  /* 0x009896800000895d */ /* 0x004fea0003900000 */
[----:B------:R-:W2:Y:S02]  /*e4f0*/  @!P0 SYNCS.PHASECHK.TRANS64 P0, [R6+URZ+0x30], R4 ;  /* 0x00003004060085a7 */ /* 0x000ea400080010ff */
[----:B--2---:R-:W-:Y:S05]  /*e500*/  @!P0 BRA `(.L_x_94) ;  /* 0xfffffffc00f08947 */ /* 0x004fea000383ffff */
[----:B------:R-:W-:Y:S05]  /*e510*/  BRA `(.L_x_93) ;  /* 0xffffff7400ac7947 */ /* 0x000fea000383ffff */
.L_x_97:
[----:B-1----:R1:W2:Y:S02]  /*e520*/  SYNCS.PHASECHK.TRANS64.TRYWAIT P1, [R112+URZ+0xa0], R0 ;  /* 0x0000a000700075a7 */ /* 0x0022a400080211ff */
[----:B--2---:R-:W-:Y:S05]  /*e530*/  @!P1 NANOSLEEP.SYNCS 0x989680 ;  /* 0x009896800000995d */ /* 0x004fea0003900000 */
[----:B------:R-:W2:Y:S02]  /*e540*/  @!P1 SYNCS.PHASECHK.TRANS64 P1, [R112+URZ+0xa0], R0 ;  /* 0x0000a000700095a7 */ /* 0x000ea400080210ff */
[----:B--2---:R-:W-:Y:S05]  /*e550*/  @!P1 BRA `(.L_x_97) ;  /* 0xfffffffc00f09947 */ /* 0x004fea000383ffff */
[----:B------:R-:W-:Y:S05]  /*e560*/  BRA `(.L_x_96) ;  /* 0xffffff7800487947 */ /* 0x000fea000383ffff */
        .weak           $__internal_0_$__cuda_sm10x_tcgen05_guardrail_trap_col_being_dealloced_not_returned_by_alloc
        .type           $__internal_0_$__cuda_sm10x_tcgen05_guardrail_trap_col_being_dealloced_not_returned_by_alloc,@function
        .size           $__internal_0_$__cuda_sm10x_tcgen05_guardrail_trap_col_being_dealloced_not_returned_by_alloc,($__internal_1_$__cuda_sm10x_tcgen05_guardrail_trap_phase_invalid_during_alloc - $__internal_0_$__cuda_sm10x_tcgen05_guardrail_trap_col_being_dealloced_not_returned_by_alloc)
$__internal_0_$__cuda_sm10x_tcgen05_guardrail_trap_col_being_dealloced_not_returned_by_alloc:
[----:B------:R-:W-:Y:S05]  /*e570*/  BPT.TRAP 0x1 ;  /* 0x000000040000795c */ /* 0x000fea0000300000 */
[----:B------:R-:W-:-:S04]  /*e580*/  HFMA2 R3, -RZ, RZ, 0, 0 ;  /* 0x00000000ff037431 */ /* 0x000fc800000001ff */
[----:B------:R-:W-:Y:S05]  /*e590*/  RET.REL.NODEC R2 `(_ZN7cutlass13device_kernelINS_4gemm6kernel13GemmUniversalIN4cute5tupleIJiiiiEEENS1_10collective13CollectiveMmaINS1_35MainloopSm100TmaUmmaWarpSpecializedILi3ELi2ELi2ENS5_IJNS4_1CILi1EEESB_SB_EEEEENS5_IJNSA_ILi128EEENSA_ILi256EEENSA_ILi64EEEEEENS_6half_tENS5_IJlSB_lEEESI_SJ_NS4_8TiledMMAINS4_8MMA_AtomIJNS4_20SM100_MMA_F16BF16_SSISI_SI_fLi128ELi256ELNS4_4UMMA5MajorE0ELSO_0ELNSN_7ScaleInE0ELSP_0EEEEEENS4_6LayoutISC_NS5_IJNSA_ILi0EEEST_ST_EEEEENS5_IJNS4_10UnderscoreESW_SW_EEEEENS4_13SM90_TMA_LOADENS4_14ComposedLayoutINS4_7SwizzleILi3ELi4ELi3EEENS4_18smem_ptr_flag_bitsILi16EEENSS_INS5_IJNSA_ILi8EEESG_EEENS5_IJSG_SB_EEEEEEEvNS4_8identityESZ_S19_vS1A_EENS_8epilogue10collective18CollectiveEpilogueINS1C_23Sm100TmaWarpSpecializedILi4ELi2ELi64ELb1ELb0EEEJSH_NS5_IJNSS_ISE_SB_EENSS_ISG_SB_EEEEESI_SJ_SI_SJ_NS1C_6fusion15FusionCallbacksIS1G_NS1K_13LinCombEltActINS1C_6thread4SiLuESI_fSI_fLNS_15FloatRoundStyleE2EEESH_S1J_JEEENS4_5SM1004TMEM4LOAD26SM100_TMEM_LOAD_32dp32b64xESZ_S19_NS4_39AutoVectorizingCopyWithAssumedAlignmentILi128EEENS4_14SM90_TMA_STOREES19_S1X_S1X_EEEvvEEEEvNT_6ParamsE) ;  /* 0xffffff1802987950 */ /* 0x000fea0003c3ffff */
        .weak           $__internal_1_$__cuda_sm10x_tcgen05_guardrail_trap_phase_invalid_during_alloc
        .type           $__internal_1_$__cuda_sm10x_tcgen05_guardrail_trap_phase_invalid_during_alloc,@function
        .size           $__internal_1_$__cuda_sm10x_tcgen05_guardrail_trap_phase_invalid_during_alloc,($__internal_2_$__cuda_sm10x_tcgen05_guardrail_trap_unallocated_columns_being_dealloced - $__internal_1_$__cuda_sm10x_tcgen05_guardrail_trap_phase_invalid_during_alloc)
$__internal_1_$__cuda_sm10x_tcgen05_guardrail_trap_phase_invalid_during_alloc:
[----:B------:R-:W-:Y:S05]  /*e5a0*/  BPT.TRAP 0x1 ;  /* 0x000000040000795c */ /* 0x000fea0000300000 */
[----:B------:R-:W-:-:S04]  /*e5b0*/  MOV R3, 0x0 ;  /* 0x0000000000037802 */ /* 0x000fc80000000f00 */
[----:B------:R-:W-:Y:S05]  /*e5c0*/  RET.REL.NODEC R2 `(_ZN7cutlass13device_kernelINS_4gemm6kernel13GemmUniversalIN4cute5tupleIJiiiiEEENS1_10collective13CollectiveMmaINS1_35MainloopSm100TmaUmmaWarpSpecializedILi3ELi2ELi2ENS5_IJNS4_1CILi1EEESB_SB_EEEEENS5_IJNSA_ILi128EEENSA_ILi256EEENSA_ILi64EEEEEENS_6half_tENS5_IJlSB_lEEESI_SJ_NS4_8TiledMMAINS4_8MMA_AtomIJNS4_20SM100_MMA_F16BF16_SSISI_SI_fLi128ELi256ELNS4_4UMMA5MajorE0ELSO_0ELNSN_7ScaleInE0ELSP_0EEEEEENS4_6LayoutISC_NS5_IJNSA_ILi0EEEST_ST_EEEEENS5_IJNS4_10UnderscoreESW_SW_EEEEENS4_13SM90_TMA_LOADENS4_14ComposedLayoutINS4_7SwizzleILi3ELi4ELi3EEENS4_18smem_ptr_flag_bitsILi16EEENSS_INS5_IJNSA_ILi8EEESG_EEENS5_IJSG_SB_EEEEEEEvNS4_8identityESZ_S19_vS1A_EENS_8epilogue10collective18CollectiveEpilogueINS1C_23Sm100TmaWarpSpecializedILi4ELi2ELi64ELb1ELb0EEEJSH_NS5_IJNSS_ISE_SB_EENSS_ISG_SB_EEEEESI_SJ_SI_SJ_NS1C_6fusion15FusionCallbacksIS1G_NS1K_13LinCombEltActINS1C_6thread4SiLuESI_fSI_fLNS_15FloatRoundStyleE2EEESH_S1J_JEEENS4_5SM1004TMEM4LOAD26SM100_TMEM_LOAD_32dp32b64xESZ_S19_NS4_39AutoVectorizingCopyWithAssumedAlignmentILi128EEENS4_14SM90_TMA_STOREES19_S1X_S1X_EEEvvEEEEvNT_6ParamsE) ;  /* 0xffffff18028c7950 */ /* 0x000fea0003c3ffff */
        .weak           $__internal_2_$__cuda_sm10x_tcgen05_guardrail_trap_unallocated_columns_being_dealloced
        .type           $__internal_2_$__cuda_sm10x_tcgen05_guardrail_trap_unallocated_columns_being_dealloced,@function
        .size           $__internal_2_$__cuda_sm10x_tcgen05_guardrail_trap_unallocated_columns_being_dealloced,($__internal_3_$__cuda_sm20_rcp_rn_f32_slowpath - $__internal_2_$__cuda_sm10x_tcgen05_guardrail_trap_unallocated_columns_being_dealloced)
$__internal_2_$__cuda_sm10x_tcgen05_guardrail_trap_unallocated_columns_being_dealloced:
[----:B------:R-:W-:Y:S05]  /*e5d0*/  BPT.TRAP 0x1 ;  /* 0x000000040000795c */ /* 0x000fea0000300000 */
[----:B------:R-:W-:-:S04]  /*e5e0*/  HFMA2 R3, -RZ, RZ, 0, 0 ;  /* 0x00000000ff037431 */ /* 0x000fc800000001ff */
[----:B------:R-:W-:Y:S05]  /*e5f0*/  RET.REL.NODEC R2 `(_ZN7cutlass13device_kernelINS_4gemm6kernel13GemmUniversalIN4cute5tupleIJiiiiEEENS1_10collective13CollectiveMmaINS1_35MainloopSm100TmaUmmaWarpSpecializedILi3ELi2ELi2ENS5_IJNS4_1CILi1EEESB_SB_EEEEENS5_IJNSA_ILi128EEENSA_ILi256EEENSA_ILi64EEEEEENS_6half_tENS5_IJlSB_lEEESI_SJ_NS4_8TiledMMAINS4_8MMA_AtomIJNS4_20SM100_MMA_F16BF16_SSISI_SI_fLi128ELi256ELNS4_4UMMA5MajorE0ELSO_0ELNSN_7ScaleInE0ELSP_0EEEEEENS4_6LayoutISC_NS5_IJNSA_ILi0EEEST_ST_EEEEENS5_IJNS4_10UnderscoreESW_SW_EEEEENS4_13SM90_TMA_LOADENS4_14ComposedLayoutINS4_7SwizzleILi3ELi4ELi3EEENS4_18smem_ptr_flag_bitsILi16EEENSS_INS5_IJNSA_ILi8EEESG_EEENS5_IJSG_SB_EEEEEEEvNS4_8identityESZ_S19_vS1A_EENS_8epilogue10collective18CollectiveEpilogueINS1C_23Sm100TmaWarpSpecializedILi4ELi2ELi64ELb1ELb0EEEJSH_NS5_IJNSS_ISE_SB_EENSS_ISG_SB_EEEEESI_SJ_SI_SJ_NS1C_6fusion15FusionCallbacksIS1G_NS1K_13LinCombEltActINS1C_6thread4SiLuESI_fSI_fLNS_15FloatRoundStyleE2EEESH_S1J_JEEENS4_5SM1004TMEM4LOAD26SM100_TMEM_LOAD_32dp32b64xESZ_S19_NS4_39AutoVectorizingCopyWithAssumedAlignmentILi128EEENS4_14SM90_TMA_STOREES19_S1X_S1X_EEEvvEEEEvNT_6ParamsE) ;  /* 0xffffff1802807950 */ /* 0x000fea0003c3ffff */
        .weak           $__internal_3_$__cuda_sm20_rcp_rn_f32_slowpath
        .type           $__internal_3_$__cuda_sm20_rcp_rn_f32_slowpath,@function
        .size           $__internal_3_$__cuda_sm20_rcp_rn_f32_slowpath,(.L_x_348 - $__internal_3_$__cuda_sm20_rcp_rn_f32_slowpath)
$__internal_3_$__cuda_sm20_rcp_rn_f32_slowpath:
[----:B------:R-:W-:Y:S01]  /*e600*/  IMAD.SHL.U32 R130, R3, 0x2, RZ ;  /* 0x0000000203827824 */ /* 0x000fe200078e00ff */
[----:B------:R-:W-:Y:S04]  /*e610*/  BSSY.RECONVERGENT B0, `(.L_x_343) ;  /* 0x0000030000007945 */ /* 0x000fe80003800200 */
[----:B------:R-:W-:-:S04]  /*e620*/  SHF.R.U32.HI R130, RZ, 0x18, R130 ;  /* 0x00000018ff827819 */ /* 0x000fc80000011682 */
[----:B------:R-:W-:-:S13]  /*e630*/  ISETP.NE.U32.AND P0, PT, R130, RZ, PT ;  /* 0x000000ff8200720c */ /* 0x000fda0003f05070 */
[----:B------:R-:W-:Y:S05]  /*e640*/  @P0 BRA `(.L_x_344) ;  /* 0x0000000000280947 */ /* 0x000fea0003800000 */
[----:B------:R-:W-:-:S04]  /*e650*/  SHF.L.U32 R130, R3, 0x1, RZ ;  /* 0x0000000103827819 */ /* 0x000fc800000006ff */
[----:B------:R-:W-:-:S13]  /*e660*/  ISETP.NE.AND P0, PT, R130, RZ, PT ;  /* 0x000000ff8200720c */ /* 0x000fda0003f05270 */
[----:B------:R-:W-:Y:S02]  /*e670*/  @P0 FFMA R131, R3, 1.84467440737095516160e+19, RZ ;  /* 0x5f80000003830823 */ /* 0x000fe400000000ff */
[----:B------:R-:W-:Y:S08]  /*e680*/  @!P0 MUFU.RCP R3, R3 ;  /* 0x0000000300038308 */ /* 0x000ff00000001000 */
[----:B------:R-:W1:Y:S02]  /*e690*/  @P0 MUFU.RCP R130, R131 ;  /* 0x0000008300820308 */ /* 0x000e640000001000 */
[----:B-1----:R-:W-:-:S04]  /*e6a0*/  @P0 FFMA R131, R131, R130, -1 ;  /* 0xbf80000083830423 */ /* 0x002fc80000000082 */
[----:B------:R-:W-:-:S04]  /*e6b0*/  @P0 FADD.FTZ R131, -R131, -RZ ;  /* 0x800000ff83830221 */ /* 0x000fc80000010100 */
[----:B------:R-:W-:-:S04]  /*e6c0*/  @P0 FFMA R130, R130, R131, R130 ;  /* 0x0000008382820223 */ /* 0x000fc80000000082 */
[----:B------:R-:W-:Y:S01]  /*e6d0*/  @P0 FFMA R3, R130, 1.84467440737095516160e+19, RZ ;  /* 0x5f80000082030823 */ /* 0x000fe200000000ff */
[----:B------:R-:W-:Y:S05]  /*e6e0*/  BRA `(.L_x_345) ;  /* 0x0000000000887947 */ /* 0x000fea0003800000 */
.L_x_344:
[----:B------:R-:W-:-:S04]  /*e6f0*/  IADD3 R134, PT, PT, R130, -0xfd, RZ ;  /* 0xffffff0382867810 */ /* 0x000fc80007ffe0ff */
[----:B------:R-:W-:-:S13]  /*e700*/  ISETP.GT.U32.AND P0, PT, R134, 0x1, PT ;  /* 0x000000018600780c */ /* 0x000fda0003f04070 */
[----:B------:R-:W-:Y:S05]  /*e710*/  @P0 BRA `(.L_x_346) ;  /* 0x0000000000780947 */ /* 0x000fea0003800000 */
[----:B------:R-:W-:Y:S01]  /*e720*/  LOP3.LUT R131, R3, 0x7fffff, RZ, 0xc0, !PT ;  /* 0x007fffff03837812 */ /* 0x000fe200078ec0ff */
[----:B------:R-:W-:Y:S02]  /*e730*/  IMAD.MOV.U32 R135, RZ, RZ, 0x3 ;  /* 0x00000003ff877424 */ /* 0x000fe400078e00ff */
[----:B------:R-:W-:Y:S01]  /*e740*/  VIADD R130, R130, 0xffffff04 ;  /* 0xffffff0482827836 */ /* 0x000fe20000000000 */
[----:B------:R-:W-:Y:S02]  /*e750*/  LOP3.LUT R132, R131, 0x3f800000, RZ, 0xfc, !PT ;  /* 0x3f80000083847812 */ /* 0x000fe400078efcff */
[----:B------:R-:W-:Y:S02]  /*e760*/  SHF.L.U32 R135, R135, R134, RZ ;  /* 0x0000008687877219 */ /* 0x000fe400000006ff */
[----:B------:R-:W1:Y:S02]  /*e770*/  MUFU.RCP R131, R132 ;  /* 0x0000008400837308 */ /* 0x000e640000001000 */
[----:B-1----:R-:W-:-:S04]  /*e780*/  FFMA R133, R132, R131, -1 ;  /* 0xbf80000084857423 */ /* 0x002fc80000000083 */
[----:B------:R-:W-:-:S04]  /*e790*/  FADD.FTZ R133, -R133, -RZ ;  /* 0x800000ff85857221 */ /* 0x000fc80000010100 */
[CCC-:B------:R-:W-:Y:S01]  /*e7a0*/  FFMA.RM R132, R131.reuse, R133.reuse, R131.reuse ;  /* 0x0000008583847223 */ /* 0x1c0fe20000004083 */
[----:B------:R-:W-:-:S04]  /*e7b0*/  FFMA.RP R131, R131, R133, R131 ;  /* 0x0000008583837223 */ /* 0x000fc80000008083 */
[C---:B------:R-:W-:Y:S02]  /*e7c0*/  LOP3.LUT R133, R132.reuse, 0x7fffff, RZ, 0xc0, !PT ;  /* 0x007fffff84857812 */ /* 0x040fe400078ec0ff */
[----:B------:R-:W-:Y:S02]  /*e7d0*/  FSETP.NEU.FTZ.AND P0, PT, R132, R131, PT ;  /* 0x000000838400720b */ /* 0x000fe40003f1d000 */
[----:B------:R-:W-:Y:S02]  /*e7e0*/  LOP3.LUT R131, R133, 0x800000, RZ, 0xfc, !PT ;  /* 0x0080000085837812 */ /* 0x000fe400078efcff */
[----:B------:R-:W-:Y:S02]  /*e7f0*/  SEL R132, RZ, 0xffffffff, !P0 ;  /* 0xffffffffff847807 */ /* 0x000fe40004000000 */
[----:B------:R-:W-:Y:S02]  /*e800*/  LOP3.LUT R135, R135, R131, RZ, 0xc0, !PT ;  /* 0x0000008387877212 */ /* 0x000fe400078ec0ff */
[----:B------:R-:W-:Y:S01]  /*e810*/  SHF.R.U32.HI R130, RZ, R130, R131 ;  /* 0x00000082ff827219 */ /* 0x000fe20000011683 */
[----:B------:R-:W-:Y:S01]  /*e820*/  IMAD.MOV R133, RZ, RZ, -R132 ;  /* 0x000000ffff857224 */ /* 0x000fe200078e0a84 */
[----:B------:R-:W-:-:S04]  /*e830*/  SHF.R.U32.HI R132, RZ, R134, R135 ;  /* 0x00000086ff847219 */ /* 0x000fc80000011687 */
[----:B------:R-:W-:Y:S02]  /*e840*/  LOP3.LUT P1, RZ, R133, R134, R131, 0xf8, !PT ;  /* 0x0000008685ff7212 */ /* 0x000fe4000782f883 */
[C---:B------:R-:W-:Y:S02]  /*e850*/  LOP3.LUT P2, RZ, R132.reuse, 0x1, RZ, 0xc0, !PT ;  /* 0x0000000184ff7812 */ /* 0x040fe4000784c0ff */
[----:B------:R-:W-:-:S04]  /*e860*/  LOP3.LUT P0, RZ, R132, 0x2, RZ, 0xc0, !PT ;  /* 0x0000000284ff7812 */ /* 0x000fc8000780c0ff */
[----:B------:R-:W-:-:S04]  /*e870*/  PLOP3.LUT P0, PT, P2, P1, P0, 0xe0, 0x0 ;  /* 0x000000000000781c */ /* 0x000fc80001703c00 */
[----:B------:R-:W-:Y:S02]  /*e880*/  SEL R132, RZ, 0x1, !P0 ;  /* 0x00000001ff847807 */ /* 0x000fe40004000000 */
[----:B------:R-:W-:-:S03]  /*e890*/  LOP3.LUT P0, RZ, R3, 0x7fffff, RZ, 0xc0, !PT ;  /* 0x007fffff03ff7812 */ /* 0x000fc6000780c0ff */
[----:B------:R-:W-:-:S05]  /*e8a0*/  IMAD.MOV R132, RZ, RZ, -R132 ;  /* 0x000000ffff847224 */ /* 0x000fca00078e0a84 */
[----:B------:R-:W-:-:S13]  /*e8b0*/  ISETP.GE.AND P1, PT, R132, RZ, PT ;  /* 0x000000ff8400720c */ /* 0x000fda0003f26270 */
[----:B------:R-:W-:-:S04]  /*e8c0*/  @!P1 VIADD R130, R130, 0x1 ;  /* 0x0000000182829836 */ /* 0x000fc80000000000 */
[----:B------:R-:W-:-:S05]  /*e8d0*/  @!P0 IMAD.SHL.U32 R130, R130, 0x2, RZ ;  /* 0x0000000282828824 */ /* 0x000fca00078e00ff */
[----:B------:R-:W-:Y:S01]  /*e8e0*/  LOP3.LUT R3, R130, 0x80000000, R3, 0xf8, !PT ;  /* 0x8000000082037812 */ /* 0x000fe200078ef803 */
[----:B------:R-:W-:Y:S05]  /*e8f0*/  BRA `(.L_x_345) ;  /* 0x0000000000047947 */ /* 0x000fea0003800000 */
.L_x_346:
[----:B------:R-:W1:Y:S02]  /*e900*/  MUFU.RCP R3, R3 ;  /* 0x0000000300037308 */ /* 0x000e640000001000 */
.L_x_345:
[----:B------:R-:W-:Y:S05]  /*e910*/  BSYNC.RECONVERGENT B0 ;  /* 0x0000000000007941 */ /* 0x000fea0003800200 */
.L_x_343:
[----:B-1----:R-:W-:Y:S01]  /*e920*/  MOV R130, R3 ;  /* 0x0000000300827202 */ /* 0x002fe20000000f00 */
[----:B------:R-:W-:-:S04]  /*e930*/  HFMA2 R3, -RZ, RZ, 0, 0 ;  /* 0x00000000ff037431 */ /* 0x000fc800000001ff */
[----:B------:R-:W-:Y:S05]  /*e940*/  RET.REL.NODEC R2 `(_ZN7cutlass13device_kernelINS_4gemm6kernel13GemmUniversalIN4cute5tupleIJiiiiEEENS1_10collective13CollectiveMmaINS1_35MainloopSm100TmaUmmaWarpSpecializedILi3ELi2ELi2ENS5_IJNS4_1CILi1EEESB_SB_EEEEENS5_IJNSA_ILi128EEENSA_ILi256EEENSA_ILi64EEEEEENS_6half_tENS5_IJlSB_lEEESI_SJ_NS4_8TiledMMAINS4_8MMA_AtomIJNS4_20SM100_MMA_F16BF16_SSISI_SI_fLi128ELi256ELNS4_4UMMA5MajorE0ELSO_0ELNSN_7ScaleInE0ELSP_0EEEEEENS4_6LayoutISC_NS5_IJNSA_ILi0EEEST_ST_EEEEENS5_IJNS4_10UnderscoreESW_SW_EEEEENS4_13SM90_TMA_LOADENS4_14ComposedLayoutINS4_7SwizzleILi3ELi4ELi3EEENS4_18smem_ptr_flag_bitsILi16EEENSS_INS5_IJNSA_ILi8EEESG_EEENS5_IJSG_SB_EEEEEEEvNS4_8identityESZ_S19_vS1A_EENS_8epilogue10collective18CollectiveEpilogueINS1C_23Sm100TmaWarpSpecializedILi4ELi2ELi64ELb1ELb0EEEJSH_NS5_IJNSS_ISE_SB_EENSS_ISG_SB_EEEEESI_SJ_SI_SJ_NS1C_6fusion15FusionCallbacksIS1G_NS1K_13LinCombEltActINS1C_6thread4SiLuESI_fSI_fLNS_15FloatRoundStyleE2EEESH_S1J_JEEENS4_5SM1004TMEM4LOAD26SM100_TMEM_LOAD_32dp32b64xESZ_S19_NS4_39AutoVectorizingCopyWithAssumedAlignmentILi128EEENS4_14SM90_TMA_STOREES19_S1X_S1X_EEEvvEEEEvNT_6ParamsE) ;  /* 0xffffff1402ac7950 */ /* 0x000fea0003c3ffff */
.L_x_347:
[----:B------:R-:W-:-:S00]  /*e950*/  BRA `(.L_x_347) ;  /* 0xfffffffc00fc7947 */ /* 0x000fc0000383ffff */
[----:B------:R-:W-:-:S00]  /*e960*/  NOP ;  /* 0x0000000000007918 */ /* 0x000fc00000000000 */
        /* <DEDUP_REMOVED lines=9> */
.L_x_348:


//--------------------- .nv.global.init           --------------------------
	.section	.nv.global.init,"aw",@progbits
.nv.global.init:
	.type		$str$27,@object
	.size		$str$27,($str$28 - $str$27)
$str$27:
        /*0000*/ 	.byte	0x28, 0x61, 0x64, 0x64, 0x72, 0x65, 0x73, 0x73, 0x20, 0x26, 0x20, 0x6d, 0x61, 0x73, 0x6b, 0x29
        /*0010*/ 	.byte	0x20, 0x3d, 0x3d, 0x20, 0x30, 0x00
	.type		$str$28,@object
	.size		$str$28,($str$26 - $str$28)
$str$28:
        /*0016*/ 	.byte	0x2f, 0x74, 0x6d, 0x70, 0x2f, 0x63, 0x75, 0x74, 0x6c, 0x61, 0x73, 0x73, 0x5f, 0x73, 0x77, 0x65
        /*0026*/ 	.byte	0x65, 0x70, 0x5f, 0x73, 0x72, 0x63, 0x2f, 0x69, 0x6e, 0x63, 0x6c, 0x75, 0x64, 0x65, 0x2f, 0x63
        /*0036*/ 	.byte	0x75, 0x74, 0x65, 0x2f, 0x70, 0x6f, 0x69, 0x6e, 0x74, 0x65, 0x72, 0x5f, 0x66, 0x6c, 0x61, 0x67
        /*0046*/ 	.byte	0x67, 0x65, 0x64, 0x2e, 0x68, 0x70, 0x70, 0x00
	.type		$str$26,@object
	.size		$str$26,($str$25 - $str$26)
$str$26:
        /*004e*/ 	.byte	0x2f, 0x74, 0x6d, 0x70, 0x2f, 0x63, 0x75, 0x74, 0x6c, 0x61, 0x73, 0x73, 0x5f, 0x73, 0x77, 0x65
        /*005e*/ 	.byte	0x65, 0x70, 0x5f, 0x73, 0x72, 0x63, 0x2f, 0x69, 0x6e, 0x63, 0x6c, 0x75, 0x64, 0x65, 0x2f, 0x63
        /*006e*/ 	.byte	0x75, 0x74, 0x65, 0x2f, 0x61, 0x74, 0x6f, 0x6d, 0x2f, 0x63, 0x6f, 0x70, 0x79, 0x5f, 0x74, 0x72
        /*007e*/ 	.byte	0x61, 0x69, 0x74, 0x73, 0x5f, 0x73, 0x6d, 0x31, 0x30, 0x30, 0x2e, 0x68, 0x70, 0x70, 0x00
	.type		$str$25,@object
	.size		$str$25,(__unnamed_1 - $str$25)
$str$25:
        /*008d*/ 	.byte	0x28, 0x28, 0x75, 0x69, 0x6e, 0x74, 0x33, 0x32, 0x5f, 0x74, 0x28, 0x74, 0x68, 0x72, 0x65, 0x61
        /*009d*/ 	.byte	0x64, 0x49, 0x64, 0x78, 0x2e, 0x78, 0x29, 0x20, 0x2f, 0x20, 0x33, 0x32, 0x29, 0x20, 0x25, 0x20
        /*00ad*/ 	.byte	0x34, 0x29, 0x20, 0x3d, 0x3d, 0x20, 0x28, 0x28, 0x28, 0x74, 0x6d, 0x65, 0x6d, 0x5f, 0x61, 0x64
        /*00bd*/ 	.byte	0x64, 0x72, 0x20, 0x3e, 0x3e, 0x20, 0x31, 0x36, 0x29, 0x20, 0x2f, 0x20, 0x33, 0x32, 0x29, 0x20
        /*00cd*/ 	.byte	0x25, 0x20, 0x34, 0x29, 0x00
	.type		__unnamed_1,@object
	.size		__unnamed_1,(__unnamed_2 - __unnamed_1)
__unnamed_1:
        /* <DEDUP_REMOVED lines=25> */
        /*0262*/ 	.byte	0x3e, 0x3e, 0x3e, 0x3e, 0x5d, 0x00
	.type		__unnamed_2,@object
	.size		__unnamed_2,(.L_2 - __unnamed_2)
__unnamed_2:
        /* <DEDUP_REMOVED lines=43> */
        /*0518*/ 	.byte	0x74, 0x65, 0x3a, 0x3a, 0x43, 0x3c, 0x30, 0x3e, 0x3e, 0x3e, 0x3e, 0x5d, 0x00
.L_2:


//--------------------- .nv.shared._ZN7cutlass13device_kernelINS_4gemm6kernel13GemmUniversalIN4cute5tupleIJiiiiEEENS1_10collective13CollectiveMmaINS1_35MainloopSm100TmaUmmaWarpSpecializedILi3ELi2ELi2ENS5_IJNS4_1CILi1EEESB_SB_EEEEENS5_IJNSA_ILi128EEENSA_ILi256EEENSA_ILi64EEEEEENS_6half_tENS5_IJlSB_lEEESI_SJ_NS4_8TiledMMAINS4_8MMA_AtomIJNS4_20SM100_MMA_F16BF16_SSISI_SI_fLi128ELi256ELNS4_4UMMA5MajorE0ELSO_0ELNSN_7ScaleInE0ELSP_0EEEEEENS4_6LayoutISC_NS5_IJNSA_ILi0EEEST_ST_EEEEENS5_IJNS4_10UnderscoreESW_SW_EEEEENS4_13SM90_TMA_LOADENS4_14ComposedLayoutINS4_7SwizzleILi3ELi4ELi3EEENS4_18smem_ptr_flag_bitsILi16EEENSS_INS5_IJNSA_ILi8EEESG_EEENS5_IJSG_SB_EEEEEEEvNS4_8identityESZ_S19_vS1A_EENS_8epilogue10collective18CollectiveEpilogueINS1C_23Sm100TmaWarpSpecializedILi4ELi2ELi64ELb1ELb0EEEJSH_NS5_IJNSS_ISE_SB_EENSS_ISG_SB_EEEEESI_SJ_SI_SJ_NS1C_6fusion15FusionCallbacksIS1G_NS1K_13LinCombEltActINS1C_6thread4SiLuESI_fSI_fLNS_15FloatRoundStyleE2EEESH_S1J_JEEENS4_5SM1004TMEM4LOAD26SM100_TMEM_LOAD_32dp32b64xESZ_S19_NS4_39AutoVectorizingCopyWithAssumedAlignmentILi128EEENS4_14SM90_TMA_STOREES19_S1X_S1X_EEEvvEEEEvNT_6ParamsE --------------------------
	.section	.nv.shared._ZN7cutlass13device_kernelINS_4gemm6kernel13GemmUniversalIN4cute5tupleIJiiiiEEENS1_10collective13CollectiveMmaINS1_35MainloopSm100TmaUmmaWarpSpecializedILi3ELi2ELi2ENS5_IJNS4_1CILi1EEESB_SB_EEEEENS5_IJNSA_ILi128EEENSA_ILi256EEENSA_ILi64EEEEEENS_6half_tENS5_IJlSB_lEEESI_SJ_NS4_8TiledMMAINS4_8MMA_AtomIJNS4_20SM100_MMA_F16BF16_SSISI_SI_fLi128ELi256ELNS4_4UMMA5MajorE0ELSO_0ELNSN_7ScaleInE0ELSP_0EEEEEENS4_6LayoutISC_NS5_IJNSA_ILi0EEEST_ST_EEEEENS5_IJNS4_10UnderscoreESW_SW_EEEEENS4_13SM90_TMA_LOADENS4_14ComposedLayoutINS4_7SwizzleILi3ELi4ELi3EEENS4_18smem_ptr_flag_bitsILi16EEENSS_INS5_IJNSA_ILi8EEESG_EEENS5_IJSG_SB_EEEEEEEvNS4_8identityESZ_S19_vS1A_EENS_8epilogue10collective18CollectiveEpilogueINS1C_23Sm100TmaWarpSpecializedILi4ELi2ELi64ELb1ELb0EEEJSH_NS5_IJNSS_ISE_SB_EENSS_ISG_SB_EEEEESI_SJ_SI_SJ_NS1C_6fusion15FusionCallbacksIS1G_NS1K_13LinCombEltActINS1C_6thread4SiLuESI_fSI_fLNS_15FloatRoundStyleE2EEESH_S1J_JEEENS4_5SM1004TMEM4LOAD26SM100_TMEM_LOAD_32dp32b64xESZ_S19_NS4_39AutoVectorizingCopyWithAssumedAlignmentILi128EEENS4_14SM90_TMA_STOREES19_S1X_S1X_EEEvvEEEEvNT_6ParamsE,"aw",@nobits
	.sectionflags	@""
	.align	16
	.zero		1024


//--------------------- .nv.shared.reserved.0     --------------------------
	.section	.nv.shared.reserved.0,"aw",@nobits
	.weak		__nv_reservedSMEM_offset_0_alias
	.size		__nv_reservedSMEM_offset_0_alias, 0, 64
	.other		__nv_reservedSMEM_offset_0_alias,@"STO_CUDA_RESERVED_SHARED STV_DEFAULT"
__nv_reservedSMEM_offset_0_alias:
	.zero		0
.nv.shared.reserved.0:
	.zero		64
	.weak		__nv_reservedSMEM_tcgen05_partition
	.type		__nv_reservedSMEM_tcgen05_partition,@object
	.size		__nv_reservedSMEM_tcgen05_partition,(.L_0 - __nv_reservedSMEM_tcgen05_partition)
__nv_reservedSMEM_tcgen05_partition:
	.zero		32
.L_0:


//--------------------- .nv.global                --------------------------
	.section	.nv.global,"aw",@nobits
.nv.global:
	.type		_ZN39_INTERNAL_3da17b0c_4_k_cu_ca79e9af_29294cute1_E,@object
	.size		_ZN39_INTERNAL_3da17b0c_4_k_cu_ca79e9af_29294cute1_E,(_ZN39_INTERNAL_3da17b0c_4_k_cu_ca79e9af_29294cuda3std3__45__cpo6cbeginE - _ZN39_INTERNAL_3da17b0c_4_k_cu_ca79e9af_29294cute1_E)
_ZN39_INTERNAL_3da17b0c_4_k_cu_ca79e9af_29294cute1_E:
	.zero		1
	.type		_ZN39_INTERNAL_3da17b0c_4_k_cu_ca79e9af_29294cuda3std3__45__cpo6cbeginE,@object
	.size		_ZN39_INTERNAL_3da17b0c_4_k_cu_ca79e9af_29294cuda3std3__45__cpo6cbeginE,(_ZN39_INTERNAL_3da17b0c_4_k_cu_ca79e9af_29294cuda3std3__48in_placeE - _ZN39_INTERNAL_3da17b0c_4_k_cu_ca79e9af_29294cuda3std3__45__cpo6cbeginE)
_ZN39_INTERNAL_3da17b0c_4_k_cu_ca79e9af_29294cuda3std3__45__cpo6cbeginE:
	.zero		1
	.type		_ZN39_INTERNAL_3da17b0c_4_k_cu_ca79e9af_29294cuda3std3__48in_placeE,@object
	.size		_ZN39_INTERNAL_3da17b0c_4_k_cu_ca79e9af_29294cuda3std3__48in_placeE,(_ZN39_INTERNAL_3da17b0c_4_k_cu_ca79e9af_29294cuda3std6ranges3__45__cpo9iter_moveE - _ZN39_INTERNAL_3da17b0c_4_k_cu_ca79e9af_29294cuda3std3__48in_placeE)
_ZN39_INTERNAL_3da17b0c_4_k_cu_ca79e9af_29294cuda3std3__48in_placeE:
	.zero		1
	.type		_ZN39_INTERNAL_3da17b0c_4_k_cu_ca79e9af_29294cuda3std6ranges3__45__cpo9iter_moveE,@object
	.size		_ZN39_INTERNAL_3da17b0c_4_k_cu_ca79e9af_29294cuda3std6ranges3__45__cpo9iter_moveE,(_ZN39_INTERNAL_3da17b0c_4_k_cu_ca79e9af_29294cuda3std3__45__cpo5beginE - _ZN39_INTERNAL_3da17b0c_4_k_cu_ca79e9af_29294cuda3std6ranges3__45__cpo9iter_moveE)
_ZN39_INTERNAL_3da17b0c_4_k_cu_ca79e9af_29294cuda3std6ranges3__45__cpo9iter_moveE:
	.zero		1
	.type		_ZN39_INTERNAL_3da17b0c_4_k_cu_ca79e9af_29294cuda3std3__45__cpo5beginE,@object
	.size		_ZN39_INTERNAL_3da17b0c_4_k_cu_ca79e9af_29294cuda3std3__45__cpo5beginE,(_ZN39_INTERNAL_3da17b0c_4_k_cu_ca79e9af_29294cuda3std3__441_GLOBAL__N__3da17b0c_4_k_cu_ca79e9af_29296ignoreE - _ZN39_INTERNAL_3da17b0c_4_k_cu_ca79e9af_29294cuda3std3__45__cpo5beginE)
_ZN39_INTERNAL_3da17b0c_4_k_cu_ca79e9af_29294cuda3std3__45__cpo5beginE:
	.zero		1
	.type		_ZN39_INTERNAL_3da17b0c_4_k_cu_ca79e9af_29294cuda3std3__441_GLOBAL__N__3da17b0c_4_k_cu_ca79e9af_29296ignoreE,@object
	.size		_ZN39_INTERNAL_3da17b0c_4_k_cu_ca79e9af_29294cuda3std3__441_GLOBAL__N__3da17b0c_4_k_cu_ca79e9af_29296ignoreE,(_ZN39_INTERNAL_3da17b0c_4_k_cu_ca79e9af_29294cute7productE - _ZN39_INTERNAL_3da17b0c_4_k_cu_ca79e9af_29294cuda3std3__441_GLOBAL__N__3da17b0c_4_k_cu_ca79e9af_29296ignoreE)
_ZN39_INTERNAL_3da17b0c_4_k_cu_ca79e9af_29294cuda3std3__441_GLOBAL__N__3da17b0c_4_k_cu_ca79e9af_29296ignoreE:
	.zero		1
	.type		_ZN39_INTERNAL_3da17b0c_4_k_cu_ca79e9af_29294cute7productE,@object
	.size		_ZN39_INTERNAL_3da17b0c_4_k_cu_ca79e9af_29294cute7productE,(_ZN39_INTERNAL_3da17b0c_4_k_cu_ca79e9af_29294cuda3std3__45__cpo3endE - _ZN39_INTERNAL_3da17b0c_4_k_cu_ca79e9af_29294cute7productE)
_ZN39_INTERNAL_3da17b0c_4_k_cu_ca79e9af_29294cute7productE:
	.zero		1
	.type		_ZN39_INTERNAL_3da17b0c_4_k_cu_ca79e9af_29294cuda3std3__45__cpo3endE,@object
	.size		_ZN39_INTERNAL_3da17b0c_4_k_cu_ca79e9af_29294cuda3std3__45__cpo3endE,(_ZN39_INTERNAL_3da17b0c_4_k_cu_ca79e9af_29294cuda3std3__419piecewise_constructE - _ZN39_INTERNAL_3da17b0c_4_k_cu_ca79e9af_29294cuda3std3__45__cpo3endE)
_ZN39_INTERNAL_3da17b0c_4_k_cu_ca79e9af_29294cuda3std3__45__cpo3endE:
	.zero		1
	.type		_ZN39_INTERNAL_3da17b0c_4_k_cu_ca79e9af_29294cuda3std3__419piecewise_constructE,@object
	.size		_ZN39_INTERNAL_3da17b0c_4_k_cu_ca79e9af_29294cuda3std3__419piecewise_constructE,(_ZN39_INTERNAL_3da17b0c_4_k_cu_ca79e9af_29294cuda3std3__45__cpo4cendE - _ZN39_INTERNAL_3da17b0c_4_k_cu_ca79e9af_29294cuda3std3__419piecewise_constructE)
_ZN39_INTERNAL_3da17b0c_4_k_cu_ca79e9af_29294cuda3std3__419piecewise_constructE:
	.zero		1
	.type		_ZN39_INTERNAL_3da17b0c_4_k_cu_ca79e9af_29294cuda3std3__45__cpo4cendE,@object
	.size		_ZN39_INTERNAL_3da17b0c_4_k_cu_ca79e9af_29294cuda3std3__45__cpo4cendE,(_ZN39_INTERNAL_3da17b0c_4_k_cu_ca79e9af_29294cuda3std6ranges3__45__cpo4swapE - _ZN39_INTERNAL_3da17b0c_4_k_cu_ca79e9af_29294cuda3std3__45__cpo4cendE)
_ZN39_INTERNAL_3da17b0c_4_k_cu_ca79e9af_29294cuda3std3__45__cpo4cendE:
	.zero		1
	.type		_ZN39_INTERNAL_3da17b0c_4_k_cu_ca79e9af_29294cuda3std6ranges3__45__cpo4swapE,@object
	.size		_ZN39_INTERNAL_3da17b0c_4_k_cu_ca79e9af_29294cuda3std6ranges3__45__cpo4swapE,(.L_10 - _ZN39_INTERNAL_3da17b0c_4_k_cu_ca79e9af_29294cuda3std6ranges3__45__cpo4swapE)
_ZN39_INTERNAL_3da17b0c_4_k_cu_ca79e9af_29294cuda3std6ranges3__45__cpo4swapE:
	.zero		1
.L_10:


//--------------------- .nv.constant0._ZN7cutlass13device_kernelINS_4gemm6kernel13GemmUniversalIN4cute5tupleIJiiiiEEENS1_10collective13CollectiveMmaINS1_35MainloopSm100TmaUmmaWarpSpecializedILi3ELi2ELi2ENS5_IJNS4_1CILi1EEESB_SB_EEEEENS5_IJNSA_ILi128EEENSA_ILi256EEENSA_ILi64EEEEEENS_6half_tENS5_IJlSB_lEEESI_SJ_NS4_8TiledMMAINS4_8MMA_AtomIJNS4_20SM100_MMA_F16BF16_SSISI_SI_fLi128ELi256ELNS4_4UMMA5MajorE0ELSO_0ELNSN_7ScaleInE0ELSP_0EEEEEENS4_6LayoutISC_NS5_IJNSA_ILi0EEEST_ST_EEEEENS5_IJNS4_10UnderscoreESW_SW_EEEEENS4_13SM90_TMA_LOADENS4_14ComposedLayoutINS4_7SwizzleILi3ELi4ELi3EEENS4_18smem_ptr_flag_bitsILi16EEENSS_INS5_IJNSA_ILi8EEESG_EEENS5_IJSG_SB_EEEEEEEvNS4_8identityESZ_S19_vS1A_EENS_8epilogue10collective18CollectiveEpilogueINS1C_23Sm100TmaWarpSpecializedILi4ELi2ELi64ELb1ELb0EEEJSH_NS5_IJNSS_ISE_SB_EENSS_ISG_SB_EEEEESI_SJ_SI_SJ_NS1C_6fusion15FusionCallbacksIS1G_NS1K_13LinCombEltActINS1C_6thread4SiLuESI_fSI_fLNS_15FloatRoundStyleE2EEESH_S1J_JEEENS4_5SM1004TMEM4LOAD26SM100_TMEM_LOAD_32dp32b64xESZ_S19_NS4_39AutoVectorizingCopyWithAssumedAlignmentILi128EEENS4_14SM90_TMA_STOREES19_S1X_S1X_EEEvvEEEEvNT_6ParamsE --------------------------
	.section	.nv.constant0._ZN7cutlass13device_kernelINS_4gemm6kernel13GemmUniversalIN4cute5tupleIJiiiiEEENS1_10collective13CollectiveMmaINS1_35MainloopSm100TmaUmmaWarpSpecializedILi3ELi2ELi2ENS5_IJNS4_1CILi1EEESB_SB_EEEEENS5_IJNSA_ILi128EEENSA_ILi256EEENSA_ILi64EEEEEENS_6half_tENS5_IJlSB_lEEESI_SJ_NS4_8TiledMMAINS4_8MMA_AtomIJNS4_20SM100_MMA_F16BF16_SSISI_SI_fLi128ELi256ELNS4_4UMMA5MajorE0ELSO_0ELNSN_7ScaleInE0ELSP_0EEEEEENS4_6LayoutISC_NS5_IJNSA_ILi0EEEST_ST_EEEEENS5_IJNS4_10UnderscoreESW_SW_EEEEENS4_13SM90_TMA_LOADENS4_14ComposedLayoutINS4_7SwizzleILi3ELi4ELi3EEENS4_18smem_ptr_flag_bitsILi16EEENSS_INS5_IJNSA_ILi8EEESG_EEENS5_IJSG_SB_EEEEEEEvNS4_8identityESZ_S19_vS1A_EENS_8epilogue10collective18CollectiveEpilogueINS1C_23Sm100TmaWarpSpecializedILi4ELi2ELi64ELb1ELb0EEEJSH_NS5_IJNSS_ISE_SB_EENSS_ISG_SB_EEEEESI_SJ_SI_SJ_NS1C_6fusion15FusionCallbacksIS1G_NS1K_13LinCombEltActINS1C_6thread4SiLuESI_fSI_fLNS_15FloatRoundStyleE2EEESH_S1J_JEEENS4_5SM1004TMEM4LOAD26SM100_TMEM_LOAD_32dp32b64xESZ_S19_NS4_39AutoVectorizingCopyWithAssumedAlignmentILi128EEENS4_14SM90_TMA_STOREES19_S1X_S1X_EEEvvEEEEvNT_6ParamsE,"a",@progbits
	.sectionflags	@""
	.align	4
.nv.constant0._ZN7cutlass13device_kernelINS_4gemm6kernel13GemmUniversalIN4cute5tupleIJiiiiEEENS1_10collective13CollectiveMmaINS1_35MainloopSm100TmaUmmaWarpSpecializedILi3ELi2ELi2ENS5_IJNS4_1CILi1EEESB_SB_EEEEENS5_IJNSA_ILi128EEENSA_ILi256EEENSA_ILi64EEEEEENS_6half_tENS5_IJlSB_lEEESI_SJ_NS4_8TiledMMAINS4_8MMA_AtomIJNS4_20SM100_MMA_F16BF16_SSISI_SI_fLi128ELi256ELNS4_4UMMA5MajorE0ELSO_0ELNSN_7ScaleInE0ELSP_0EEEEEENS4_6LayoutISC_NS5_IJNSA_ILi0EEEST_ST_EEEEENS5_IJNS4_10UnderscoreESW_SW_EEEEENS4_13SM90_TMA_LOADENS4_14ComposedLayoutINS4_7SwizzleILi3ELi4ELi3EEENS4_18smem_ptr_flag_bitsILi16EEENSS_INS5_IJNSA_ILi8EEESG_EEENS5_IJSG_SB_EEEEEEEvNS4_8identityESZ_S19_vS1A_EENS_8epilogue10collective18CollectiveEpilogueINS1C_23Sm100TmaWarpSpecializedILi4ELi2ELi64ELb1ELb0EEEJSH_NS5_IJNSS_ISE_SB_EENSS_ISG_SB_EEEEESI_SJ_SI_SJ_NS1C_6fusion15FusionCallbacksIS1G_NS1K_13LinCombEltActINS1C_6thread4SiLuESI_fSI_fLNS_15FloatRoundStyleE2EEESH_S1J_JEEENS4_5SM1004TMEM4LOAD26SM100_TMEM_LOAD_32dp32b64xESZ_S19_NS4_39AutoVectorizingCopyWithAssumedAlignmentILi128EEENS4_14SM90_TMA_STOREES19_S1X_S1X_EEEvvEEEEvNT_6ParamsE:
	.zero		2944


//--------------------- SYMBOLS --------------------------

	.type		.nv.reservedSmem.offset0,@object
	.size		.nv.reservedSmem.offset0,0x4
	.type		.nv.reservedSmem.cap,@object
	.size		.nv.reservedSmem.cap,0x4
	.type		__assertfail,@function
